	.headerflags	@"EF_CUDA_TEXMODE_UNIFIED EF_CUDA_64BIT_ADDRESS EF_CUDA_SM89 EF_CUDA_VIRTUAL_SM(EF_CUDA_SM89)"
	.elftype	@"ET_EXEC"


//--------------------- .nv.info                  --------------------------
	.section	.nv.info,"",@"SHT_CUDA_INFO"
	.align	4


	//----- nvinfo : EIATTR_REGCOUNT
	.align		4
        /*0000*/ 	.byte	0x04, 0x2f
        /*0002*/ 	.short	(.L_1 - .L_0)
	.align		4
.L_0:
        /*0004*/ 	.word	index@(_Z20heat_kernel_1d_fusedPfS_P6uchar4ifff17BoundaryCondition)
        /*0008*/ 	.word	0x00000010


	//----- nvinfo : EIATTR_FRAME_SIZE
	.align		4
.L_1:
        /*000c*/ 	.byte	0x04, 0x11
        /*000e*/ 	.short	(.L_3 - .L_2)
	.align		4
.L_2:
        /*0010*/ 	.word	index@(_Z20heat_kernel_1d_fusedPfS_P6uchar4ifff17BoundaryCondition)
        /*0014*/ 	.word	0x00000000


	//----- nvinfo : EIATTR_REGCOUNT
	.align		4
.L_3:
        /*0018*/ 	.byte	0x04, 0x2f
        /*001a*/ 	.short	(.L_5 - .L_4)
	.align		4
.L_4:
        /*001c*/ 	.word	index@(_Z18add_heat_kernel_1dPfii)
        /*0020*/ 	.word	0x00000008


	//----- nvinfo : EIATTR_FRAME_SIZE
	.align		4
.L_5:
        /*0024*/ 	.byte	0x04, 0x11
        /*0026*/ 	.short	(.L_7 - .L_6)
	.align		4
.L_6:
        /*0028*/ 	.word	index@(_Z18add_heat_kernel_1dPfii)
        /*002c*/ 	.word	0x00000000


	//----- nvinfo : EIATTR_REGCOUNT
	.align		4
.L_7:
        /*0030*/ 	.byte	0x04, 0x2f
        /*0032*/ 	.short	(.L_9 - .L_8)
	.align		4
.L_8:
        /*0034*/ 	.word	index@(_Z20heat_kernel_2d_fusedPfS_P6uchar4iiffff17BoundaryCondition)
        /*0038*/ 	.word	0x00000021


	//----- nvinfo : EIATTR_FRAME_SIZE
	.align		4
.L_9:
        /*003c*/ 	.byte	0x04, 0x11
        /*003e*/ 	.short	(.L_11 - .L_10)
	.align		4
.L_10:
        /*0040*/ 	.word	index@(_Z20heat_kernel_2d_fusedPfS_P6uchar4iiffff17BoundaryCondition)
        /*0044*/ 	.word	0x00000000


	//----- nvinfo : EIATTR_REGCOUNT
	.align		4
.L_11:
        /*0048*/ 	.byte	0x04, 0x2f
        /*004a*/ 	.short	(.L_13 - .L_12)
	.align		4
.L_12:
        /*004c*/ 	.word	index@(_Z18add_heat_kernel_2dPfiiii)
        /*0050*/ 	.word	0x00000008


	//----- nvinfo : EIATTR_FRAME_SIZE
	.align		4
.L_13:
        /*0054*/ 	.byte	0x04, 0x11
        /*0056*/ 	.short	(.L_15 - .L_14)
	.align		4
.L_14:
        /*0058*/ 	.word	index@(_Z18add_heat_kernel_2dPfiiii)
        /*005c*/ 	.word	0x00000000


	//----- nvinfo : EIATTR_REGCOUNT
	.align		4
.L_15:
        /*0060*/ 	.byte	0x04, 0x2f
        /*0062*/ 	.short	(.L_17 - .L_16)
	.align		4
.L_16:
        /*0064*/ 	.word	index@(_Z20heat_kernel_3d_fusedPfS_P6uchar4iiifffff17BoundaryCondition)
        /*0068*/ 	.word	0x00000027


	//----- nvinfo : EIATTR_FRAME_SIZE
	.align		4
.L_17:
        /*006c*/ 	.byte	0x04, 0x11
        /*006e*/ 	.short	(.L_19 - .L_18)
	.align		4
.L_18:
        /*0070*/ 	.word	index@(_Z20heat_kernel_3d_fusedPfS_P6uchar4iiifffff17BoundaryCondition)
        /*0074*/ 	.word	0x00000000


	//----- nvinfo : EIATTR_REGCOUNT
	.align		4
.L_19:
        /*0078*/ 	.byte	0x04, 0x2f
        /*007a*/ 	.short	(.L_21 - .L_20)
	.align		4
.L_20:
        /*007c*/ 	.word	index@(_Z18add_heat_kernel_3dPfiiiiii)
        /*0080*/ 	.word	0x0000000b


	//----- nvinfo : EIATTR_FRAME_SIZE
	.align		4
.L_21:
        /*0084*/ 	.byte	0x04, 0x11
        /*0086*/ 	.short	(.L_23 - .L_22)
	.align		4
.L_22:
        /*0088*/ 	.word	index@(_Z18add_heat_kernel_3dPfiiiiii)
        /*008c*/ 	.word	0x00000000


	//----- nvinfo : EIATTR_MIN_STACK_SIZE
	.align		4
.L_23:
        /*0090*/ 	.byte	0x04, 0x12
        /*0092*/ 	.short	(.L_25 - .L_24)
	.align		4
.L_24:
        /*0094*/ 	.word	index@(_Z18add_heat_kernel_3dPfiiiiii)
        /*0098*/ 	.word	0x00000000


	//----- nvinfo : EIATTR_MIN_STACK_SIZE
	.align		4
.L_25:
        /*009c*/ 	.byte	0x04, 0x12
        /*009e*/ 	.short	(.L_27 - .L_26)
	.align		4
.L_26:
        /*00a0*/ 	.word	index@(_Z20heat_kernel_3d_fusedPfS_P6uchar4iiifffff17BoundaryCondition)
        /*00a4*/ 	.word	0x00000000


	//----- nvinfo : EIATTR_MIN_STACK_SIZE
	.align		4
.L_27:
        /*00a8*/ 	.byte	0x04, 0x12
        /*00aa*/ 	.short	(.L_29 - .L_28)
	.align		4
.L_28:
        /*00ac*/ 	.word	index@(_Z18add_heat_kernel_2dPfiiii)
        /*00b0*/ 	.word	0x00000000


	//----- nvinfo : EIATTR_MIN_STACK_SIZE
	.align		4
.L_29:
        /*00b4*/ 	.byte	0x04, 0x12
        /*00b6*/ 	.short	(.L_31 - .L_30)
	.align		4
.L_30:
        /*00b8*/ 	.word	index@(_Z20heat_kernel_2d_fusedPfS_P6uchar4iiffff17BoundaryCondition)
        /*00bc*/ 	.word	0x00000000


	//----- nvinfo : EIATTR_MIN_STACK_SIZE
	.align		4
.L_31:
        /*00c0*/ 	.byte	0x04, 0x12
        /*00c2*/ 	.short	(.L_33 - .L_32)
	.align		4
.L_32:
        /*00c4*/ 	.word	index@(_Z18add_heat_kernel_1dPfii)
        /*00c8*/ 	.word	0x00000000


	//----- nvinfo : EIATTR_MIN_STACK_SIZE
	.align		4
.L_33:
        /*00cc*/ 	.byte	0x04, 0x12
        /*00ce*/ 	.short	(.L_35 - .L_34)
	.align		4
.L_34:
        /*00d0*/ 	.word	index@(_Z20heat_kernel_1d_fusedPfS_P6uchar4ifff17BoundaryCondition)
        /*00d4*/ 	.word	0x00000000
.L_35:


//--------------------- .nv.info._Z18add_heat_kernel_3dPfiiiiii --------------------------
	.section	.nv.info._Z18add_heat_kernel_3dPfiiiiii,"",@"SHT_CUDA_INFO"
	.sectionflags	@""
	.align	4


	//----- nvinfo : EIATTR_CUDA_API_VERSION
	.align		4
        /*0000*/ 	.byte	0x04, 0x37
        /*0002*/ 	.short	(.L_37 - .L_36)
.L_36:
        /*0004*/ 	.word	0x0000007e


	//----- nvinfo : EIATTR_PARAM_CBANK
	.align		4
.L_37:
        /*0008*/ 	.byte	0x04, 0x0a
        /*000a*/ 	.short	(.L_39 - .L_38)
	.align		4
.L_38:
        /*000c*/ 	.word	index@(.nv.constant0._Z18add_heat_kernel_3dPfiiiiii)
        /*0010*/ 	.short	0x0160
        /*0012*/ 	.short	0x0020


	//----- nvinfo : EIATTR_CBANK_PARAM_SIZE
	.align		4
.L_39:
        /*0014*/ 	.byte	0x03, 0x19
        /*0016*/ 	.short	0x0020


	//----- nvinfo : EIATTR_KPARAM_INFO
	.align		4
        /*0018*/ 	.byte	0x04, 0x17
        /*001a*/ 	.short	(.L_41 - .L_40)
.L_40:
        /*001c*/ 	.word	0x00000000
        /*0020*/ 	.short	0x0006
        /*0022*/ 	.short	0x001c
        /*0024*/ 	.byte	0x00, 0xf0, 0x11, 0x00


	//----- nvinfo : EIATTR_KPARAM_INFO
	.align		4
.L_41:
        /*0028*/ 	.byte	0x04, 0x17
        /*002a*/ 	.short	(.L_43 - .L_42)
.L_42:
        /*002c*/ 	.word	0x00000000
        /*0030*/ 	.short	0x0005
        /*0032*/ 	.short	0x0018
        /*0034*/ 	.byte	0x00, 0xf0, 0x11, 0x00


	//----- nvinfo : EIATTR_KPARAM_INFO
	.align		4
.L_43:
        /*0038*/ 	.byte	0x04, 0x17
        /*003a*/ 	.short	(.L_45 - .L_44)
.L_44:
        /*003c*/ 	.word	0x00000000
        /*0040*/ 	.short	0x0004
        /*0042*/ 	.short	0x0014
        /*0044*/ 	.byte	0x00, 0xf0, 0x11, 0x00


	//----- nvinfo : EIATTR_KPARAM_INFO
	.align		4
.L_45:
        /*0048*/ 	.byte	0x04, 0x17
        /*004a*/ 	.short	(.L_47 - .L_46)
.L_46:
        /*004c*/ 	.word	0x00000000
        /*0050*/ 	.short	0x0003
        /*0052*/ 	.short	0x0010
        /*0054*/ 	.byte	0x00, 0xf0, 0x11, 0x00


	//----- nvinfo : EIATTR_KPARAM_INFO
	.align		4
.L_47:
        /*0058*/ 	.byte	0x04, 0x17
        /*005a*/ 	.short	(.L_49 - .L_48)
.L_48:
        /*005c*/ 	.word	0x00000000
        /*0060*/ 	.short	0x0002
        /*0062*/ 	.short	0x000c
        /*0064*/ 	.byte	0x00, 0xf0, 0x11, 0x00


	//----- nvinfo : EIATTR_KPARAM_INFO
	.align		4
.L_49:
        /*0068*/ 	.byte	0x04, 0x17
        /*006a*/ 	.short	(.L_51 - .L_50)
.L_50:
        /*006c*/ 	.word	0x00000000
        /*0070*/ 	.short	0x0001
        /*0072*/ 	.short	0x0008
        /*0074*/ 	.byte	0x00, 0xf0, 0x11, 0x00


	//----- nvinfo : EIATTR_KPARAM_INFO
	.align		4
.L_51:
        /*0078*/ 	.byte	0x04, 0x17
        /*007a*/ 	.short	(.L_53 - .L_52)
.L_52:
        /*007c*/ 	.word	0x00000000
        /*0080*/ 	.short	0x0000
        /*0082*/ 	.short	0x0000
        /*0084*/ 	.byte	0x00, 0xf0, 0x21, 0x00


	//----- nvinfo : EIATTR_MAXREG_COUNT
	.align		4
.L_53:
        /*0088*/ 	.byte	0x03, 0x1b
        /*008a*/ 	.short	0x00ff


	//----- nvinfo : EIATTR_EXIT_INSTR_OFFSETS
	.align		4
        /*008c*/ 	.byte	0x04, 0x1c
        /*008e*/ 	.short	(.L_55 - .L_54)


	//   ....[0]....
.L_54:
        /*0090*/ 	.word	0x00000160


	//   ....[1]....
        /*0094*/ 	.word	0x000001b0


	//   ....[2]....
        /*0098*/ 	.word	0x000002b0


	//----- nvinfo : EIATTR_CTAIDZ_USED
	.align		4
.L_55:
        /*009c*/ 	.byte	0x01, 0x04
	.zero		2


//--------------------- .nv.info._Z20heat_kernel_3d_fusedPfS_P6uchar4iiifffff17BoundaryCondition --------------------------
	.section	.nv.info._Z20heat_kernel_3d_fusedPfS_P6uchar4iiifffff17BoundaryCondition,"",@"SHT_CUDA_INFO"
	.sectionflags	@""
	.align	4


	//----- nvinfo : EIATTR_CUDA_API_VERSION
	.align		4
        /*0000*/ 	.byte	0x04, 0x37
        /*0002*/ 	.short	(.L_57 - .L_56)
.L_56:
        /*0004*/ 	.word	0x0000007e


	//----- nvinfo : EIATTR_PARAM_CBANK
	.align		4
.L_57:
        /*0008*/ 	.byte	0x04, 0x0a
        /*000a*/ 	.short	(.L_59 - .L_58)
	.align		4
.L_58:
        /*000c*/ 	.word	index@(.nv.constant0._Z20heat_kernel_3d_fusedPfS_P6uchar4iiifffff17BoundaryCondition)
        /*0010*/ 	.short	0x0160
        /*0012*/ 	.short	0x003c


	//----- nvinfo : EIATTR_CBANK_PARAM_SIZE
	.align		4
.L_59:
        /*0014*/ 	.byte	0x03, 0x19
        /*0016*/ 	.short	0x003c


	//----- nvinfo : EIATTR_KPARAM_INFO
	.align		4
        /*0018*/ 	.byte	0x04, 0x17
        /*001a*/ 	.short	(.L_61 - .L_60)
.L_60:
        /*001c*/ 	.word	0x00000000
        /*0020*/ 	.short	0x000b
        /*0022*/ 	.short	0x0038
        /*0024*/ 	.byte	0x00, 0xf0, 0x11, 0x00


	//----- nvinfo : EIATTR_KPARAM_INFO
	.align		4
.L_61:
        /*0028*/ 	.byte	0x04, 0x17
        /*002a*/ 	.short	(.L_63 - .L_62)
.L_62:
        /*002c*/ 	.word	0x00000000
        /*0030*/ 	.short	0x000a
        /*0032*/ 	.short	0x0034
        /*0034*/ 	.byte	0x00, 0xf0, 0x11, 0x00


	//----- nvinfo : EIATTR_KPARAM_INFO
	.align		4
.L_63:
        /*0038*/ 	.byte	0x04, 0x17
        /*003a*/ 	.short	(.L_65 - .L_64)
.L_64:
        /*003c*/ 	.word	0x00000000
        /*0040*/ 	.short	0x0009
        /*0042*/ 	.short	0x0030
        /*0044*/ 	.byte	0x00, 0xf0, 0x11, 0x00


	//----- nvinfo : EIATTR_KPARAM_INFO
	.align		4
.L_65:
        /*0048*/ 	.byte	0x04, 0x17
        /*004a*/ 	.short	(.L_67 - .L_66)
.L_66:
        /*004c*/ 	.word	0x00000000
        /*0050*/ 	.short	0x0008
        /*0052*/ 	.short	0x002c
        /*0054*/ 	.byte	0x00, 0xf0, 0x11, 0x00


	//----- nvinfo : EIATTR_KPARAM_INFO
	.align		4
.L_67:
        /*0058*/ 	.byte	0x04, 0x17
        /*005a*/ 	.short	(.L_69 - .L_68)
.L_68:
        /*005c*/ 	.word	0x00000000
        /*0060*/ 	.short	0x0007
        /*0062*/ 	.short	0x0028
        /*0064*/ 	.byte	0x00, 0xf0, 0x11, 0x00


	//----- nvinfo : EIATTR_KPARAM_INFO
	.align		4
.L_69:
        /*0068*/ 	.byte	0x04, 0x17
        /*006a*/ 	.short	(.L_71 - .L_70)
.L_70:
        /*006c*/ 	.word	0x00000000
        /*0070*/ 	.short	0x0006
        /*0072*/ 	.short	0x0024
        /*0074*/ 	.byte	0x00, 0xf0, 0x11, 0x00


	//----- nvinfo : EIATTR_KPARAM_INFO
	.align		4
.L_71:
        /*0078*/ 	.byte	0x04, 0x17
        /*007a*/ 	.short	(.L_73 - .L_72)
.L_72:
        /*007c*/ 	.word	0x00000000
        /*0080*/ 	.short	0x0005
        /*0082*/ 	.short	0x0020
        /*0084*/ 	.byte	0x00, 0xf0, 0x11, 0x00


	//----- nvinfo : EIATTR_KPARAM_INFO
	.align		4
.L_73:
        /*0088*/ 	.byte	0x04, 0x17
        /*008a*/ 	.short	(.L_75 - .L_74)
.L_74:
        /*008c*/ 	.word	0x00000000
        /*0090*/ 	.short	0x0004
        /*0092*/ 	.short	0x001c
        /*0094*/ 	.byte	0x00, 0xf0, 0x11, 0x00


	//----- nvinfo : EIATTR_KPARAM_INFO
	.align		4
.L_75:
        /*0098*/ 	.byte	0x04, 0x17
        /*009a*/ 	.short	(.L_77 - .L_76)
.L_76:
        /*009c*/ 	.word	0x00000000
        /*00a0*/ 	.short	0x0003
        /*00a2*/ 	.short	0x0018
        /*00a4*/ 	.byte	0x00, 0xf0, 0x11, 0x00


	//----- nvinfo : EIATTR_KPARAM_INFO
	.align		4
.L_77:
        /*00a8*/ 	.byte	0x04, 0x17
        /*00aa*/ 	.short	(.L_79 - .L_78)
.L_78:
        /*00ac*/ 	.word	0x00000000
        /*00b0*/ 	.short	0x0002
        /*00b2*/ 	.short	0x0010
        /*00b4*/ 	.byte	0x00, 0xf0, 0x21, 0x00


	//----- nvinfo : EIATTR_KPARAM_INFO
	.align		4
.L_79:
        /*00b8*/ 	.byte	0x04, 0x17
        /*00ba*/ 	.short	(.L_81 - .L_80)
.L_80:
        /*00bc*/ 	.word	0x00000000
        /*00c0*/ 	.short	0x0001
        /*00c2*/ 	.short	0x0008
        /*00c4*/ 	.byte	0x00, 0xf0, 0x21, 0x00


	//----- nvinfo : EIATTR_KPARAM_INFO
	.align		4
.L_81:
        /*00c8*/ 	.byte	0x04, 0x17
        /*00ca*/ 	.short	(.L_83 - .L_82)
.L_82:
        /*00cc*/ 	.word	0x00000000
        /*00d0*/ 	.short	0x0000
        /*00d2*/ 	.short	0x0000
        /*00d4*/ 	.byte	0x00, 0xf0, 0x21, 0x00


	//----- nvinfo : EIATTR_MAXREG_COUNT
	.align		4
.L_83:
        /*00d8*/ 	.byte	0x03, 0x1b
        /*00da*/ 	.short	0x00ff


	//----- nvinfo : EIATTR_EXIT_INSTR_OFFSETS
	.align		4
        /*00dc*/ 	.byte	0x04, 0x1c
        /*00de*/ 	.short	(.L_85 - .L_84)


	//   ....[0]....
.L_84:
        /*00e0*/ 	.word	0x000000d0


	//   ....[1]....
        /*00e4*/ 	.word	0x00001500


	//   ....[2]....
        /*00e8*/ 	.word	0x00001b10


	//   ....[3]....
        /*00ec*/ 	.word	0x00001f50


	//----- nvinfo : EIATTR_CTAIDZ_USED
	.align		4
.L_85:
        /*00f0*/ 	.byte	0x01, 0x04
	.zero		2


	//----- nvinfo : EIATTR_CRS_STACK_SIZE
	.align		4
        /*00f4*/ 	.byte	0x04, 0x1e
        /*00f6*/ 	.short	(.L_87 - .L_86)
.L_86:
        /*00f8*/ 	.word	0x00000000
.L_87:


//--------------------- .nv.info._Z18add_heat_kernel_2dPfiiii --------------------------
	.section	.nv.info._Z18add_heat_kernel_2dPfiiii,"",@"SHT_CUDA_INFO"
	.sectionflags	@""
	.align	4


	//----- nvinfo : EIATTR_CUDA_API_VERSION
	.align		4
        /*0000*/ 	.byte	0x04, 0x37
        /*0002*/ 	.short	(.L_89 - .L_88)
.L_88:
        /*0004*/ 	.word	0x0000007e


	//----- nvinfo : EIATTR_PARAM_CBANK
	.align		4
.L_89:
        /*0008*/ 	.byte	0x04, 0x0a
        /*000a*/ 	.short	(.L_91 - .L_90)
	.align		4
.L_90:
        /*000c*/ 	.word	index@(.nv.constant0._Z18add_heat_kernel_2dPfiiii)
        /*0010*/ 	.short	0x0160
        /*0012*/ 	.short	0x0018


	//----- nvinfo : EIATTR_CBANK_PARAM_SIZE
	.align		4
.L_91:
        /*0014*/ 	.byte	0x03, 0x19
        /*0016*/ 	.short	0x0018


	//----- nvinfo : EIATTR_KPARAM_INFO
	.align		4
        /*0018*/ 	.byte	0x04, 0x17
        /*001a*/ 	.short	(.L_93 - .L_92)
.L_92:
        /*001c*/ 	.word	0x00000000
        /*0020*/ 	.short	0x0004
        /*0022*/ 	.short	0x0014
        /*0024*/ 	.byte	0x00, 0xf0, 0x11, 0x00


	//----- nvinfo : EIATTR_KPARAM_INFO
	.align		4
.L_93:
        /*0028*/ 	.byte	0x04, 0x17
        /*002a*/ 	.short	(.L_95 - .L_94)
.L_94:
        /*002c*/ 	.word	0x00000000
        /*0030*/ 	.short	0x0003
        /*0032*/ 	.short	0x0010
        /*0034*/ 	.byte	0x00, 0xf0, 0x11, 0x00


	//----- nvinfo : EIATTR_KPARAM_INFO
	.align		4
.L_95:
        /*0038*/ 	.byte	0x04, 0x17
        /*003a*/ 	.short	(.L_97 - .L_96)
.L_96:
        /*003c*/ 	.word	0x00000000
        /*0040*/ 	.short	0x0002
        /*0042*/ 	.short	0x000c
        /*0044*/ 	.byte	0x00, 0xf0, 0x11, 0x00


	//----- nvinfo : EIATTR_KPARAM_INFO
	.align		4
.L_97:
        /*0048*/ 	.byte	0x04, 0x17
        /*004a*/ 	.short	(.L_99 - .L_98)
.L_98:
        /*004c*/ 	.word	0x00000000
        /*0050*/ 	.short	0x0001
        /*0052*/ 	.short	0x0008
        /*0054*/ 	.byte	0x00, 0xf0, 0x11, 0x00


	//----- nvinfo : EIATTR_KPARAM_INFO
	.align		4
.L_99:
        /*0058*/ 	.byte	0x04, 0x17
        /*005a*/ 	.short	(.L_101 - .L_100)
.L_100:
        /*005c*/ 	.word	0x00000000
        /*0060*/ 	.short	0x0000
        /*0062*/ 	.short	0x0000
        /*0064*/ 	.byte	0x00, 0xf0, 0x21, 0x00


	//----- nvinfo : EIATTR_MAXREG_COUNT
	.align		4
.L_101:
        /*0068*/ 	.byte	0x03, 0x1b
        /*006a*/ 	.short	0x00ff


	//----- nvinfo : EIATTR_EXIT_INSTR_OFFSETS
	.align		4
        /*006c*/ 	.byte	0x04, 0x1c
        /*006e*/ 	.short	(.L_103 - .L_102)


	//   ....[0]....
.L_102:
        /*0070*/ 	.word	0x000000f0


	//   ....[1]....
        /*0074*/ 	.word	0x00000130


	//   ....[2]....
        /*0078*/ 	.word	0x000001b0
.L_103:


//--------------------- .nv.info._Z20heat_kernel_2d_fusedPfS_P6uchar4iiffff17BoundaryCondition --------------------------
	.section	.nv.info._Z20heat_kernel_2d_fusedPfS_P6uchar4iiffff17BoundaryCondition,"",@"SHT_CUDA_INFO"
	.sectionflags	@""
	.align	4


	//----- nvinfo : EIATTR_CUDA_API_VERSION
	.align		4
        /*0000*/ 	.byte	0x04, 0x37
        /*0002*/ 	.short	(.L_105 - .L_104)
.L_104:
        /*0004*/ 	.word	0x0000007e


	//----- nvinfo : EIATTR_PARAM_CBANK
	.align		4
.L_105:
        /*0008*/ 	.byte	0x04, 0x0a
        /*000a*/ 	.short	(.L_107 - .L_106)
	.align		4
.L_106:
        /*000c*/ 	.word	index@(.nv.constant0._Z20heat_kernel_2d_fusedPfS_P6uchar4iiffff17BoundaryCondition)
        /*0010*/ 	.short	0x0160
        /*0012*/ 	.short	0x0034


	//----- nvinfo : EIATTR_CBANK_PARAM_SIZE
	.align		4
.L_107:
        /*0014*/ 	.byte	0x03, 0x19
        /*0016*/ 	.short	0x0034


	//----- nvinfo : EIATTR_KPARAM_INFO
	.align		4
        /*0018*/ 	.byte	0x04, 0x17
        /*001a*/ 	.short	(.L_109 - .L_108)
.L_108:
        /*001c*/ 	.word	0x00000000
        /*0020*/ 	.short	0x0009
        /*0022*/ 	.short	0x0030
        /*0024*/ 	.byte	0x00, 0xf0, 0x11, 0x00


	//----- nvinfo : EIATTR_KPARAM_INFO
	.align		4
.L_109:
        /*0028*/ 	.byte	0x04, 0x17
        /*002a*/ 	.short	(.L_111 - .L_110)
.L_110:
        /*002c*/ 	.word	0x00000000
        /*0030*/ 	.short	0x0008
        /*0032*/ 	.short	0x002c
        /*0034*/ 	.byte	0x00, 0xf0, 0x11, 0x00


	//----- nvinfo : EIATTR_KPARAM_INFO
	.align		4
.L_111:
        /*0038*/ 	.byte	0x04, 0x17
        /*003a*/ 	.short	(.L_113 - .L_112)
.L_112:
        /*003c*/ 	.word	0x00000000
        /*0040*/ 	.short	0x0007
        /*0042*/ 	.short	0x0028
        /*0044*/ 	.byte	0x00, 0xf0, 0x11, 0x00


	//----- nvinfo : EIATTR_KPARAM_INFO
	.align		4
.L_113:
        /*0048*/ 	.byte	0x04, 0x17
        /*004a*/ 	.short	(.L_115 - .L_114)
.L_114:
        /*004c*/ 	.word	0x00000000
        /*0050*/ 	.short	0x0006
        /*0052*/ 	.short	0x0024
        /*0054*/ 	.byte	0x00, 0xf0, 0x11, 0x00


	//----- nvinfo : EIATTR_KPARAM_INFO
	.align		4
.L_115:
        /*0058*/ 	.byte	0x04, 0x17
        /*005a*/ 	.short	(.L_117 - .L_116)
.L_116:
        /*005c*/ 	.word	0x00000000
        /*0060*/ 	.short	0x0005
        /*0062*/ 	.short	0x0020
        /*0064*/ 	.byte	0x00, 0xf0, 0x11, 0x00


	//----- nvinfo : EIATTR_KPARAM_INFO
	.align		4
.L_117:
        /*0068*/ 	.byte	0x04, 0x17
        /*006a*/ 	.short	(.L_119 - .L_118)
.L_118:
        /*006c*/ 	.word	0x00000000
        /*0070*/ 	.short	0x0004
        /*0072*/ 	.short	0x001c
        /*0074*/ 	.byte	0x00, 0xf0, 0x11, 0x00


	//----- nvinfo : EIATTR_KPARAM_INFO
	.align		4
.L_119:
        /*0078*/ 	.byte	0x04, 0x17
        /*007a*/ 	.short	(.L_121 - .L_120)
.L_120:
        /*007c*/ 	.word	0x00000000
        /*0080*/ 	.short	0x0003
        /*0082*/ 	.short	0x0018
        /*0084*/ 	.byte	0x00, 0xf0, 0x11, 0x00


	//----- nvinfo : EIATTR_KPARAM_INFO
	.align		4
.L_121:
        /*0088*/ 	.byte	0x04, 0x17
        /*008a*/ 	.short	(.L_123 - .L_122)
.L_122:
        /*008c*/ 	.word	0x00000000
        /*0090*/ 	.short	0x0002
        /*0092*/ 	.short	0x0010
        /*0094*/ 	.byte	0x00, 0xf0, 0x21, 0x00


	//----- nvinfo : EIATTR_KPARAM_INFO
	.align		4
.L_123:
        /*0098*/ 	.byte	0x04, 0x17
        /*009a*/ 	.short	(.L_125 - .L_124)
.L_124:
        /*009c*/ 	.word	0x00000000
        /*00a0*/ 	.short	0x0001
        /*00a2*/ 	.short	0x0008
        /*00a4*/ 	.byte	0x00, 0xf0, 0x21, 0x00


	//----- nvinfo : EIATTR_KPARAM_INFO
	.align		4
.L_125:
        /*00a8*/ 	.byte	0x04, 0x17
        /*00aa*/ 	.short	(.L_127 - .L_126)
.L_126:
        /*00ac*/ 	.word	0x00000000
        /*00b0*/ 	.short	0x0000
        /*00b2*/ 	.short	0x0000
        /*00b4*/ 	.byte	0x00, 0xf0, 0x21, 0x00


	//----- nvinfo : EIATTR_MAXREG_COUNT
	.align		4
.L_127:
        /*00b8*/ 	.byte	0x03, 0x1b
        /*00ba*/ 	.short	0x00ff


	//----- nvinfo : EIATTR_EXIT_INSTR_OFFSETS
	.align		4
        /*00bc*/ 	.byte	0x04, 0x1c
        /*00be*/ 	.short	(.L_129 - .L_128)


	//   ....[0]....
.L_128:
        /*00c0*/ 	.word	0x00000090


	//   ....[1]....
        /*00c4*/ 	.word	0x00001090


	//----- nvinfo : EIATTR_CRS_STACK_SIZE
	.align		4
.L_129:
        /*00c8*/ 	.byte	0x04, 0x1e
        /*00ca*/ 	.short	(.L_131 - .L_130)
.L_130:
        /*00cc*/ 	.word	0x00000000
.L_131:


//--------------------- .nv.info._Z18add_heat_kernel_1dPfii --------------------------
	.section	.nv.info._Z18add_heat_kernel_1dPfii,"",@"SHT_CUDA_INFO"
	.sectionflags	@""
	.align	4


	//----- nvinfo : EIATTR_CUDA_API_VERSION
	.align		4
        /*0000*/ 	.byte	0x04, 0x37
        /*0002*/ 	.short	(.L_133 - .L_132)
.L_132:
        /*0004*/ 	.word	0x0000007e


	//----- nvinfo : EIATTR_PARAM_CBANK
	.align		4
.L_133:
        /*0008*/ 	.byte	0x04, 0x0a
        /*000a*/ 	.short	(.L_135 - .L_134)
	.align		4
.L_134:
        /*000c*/ 	.word	index@(.nv.constant0._Z18add_heat_kernel_1dPfii)
        /*0010*/ 	.short	0x0160
        /*0012*/ 	.short	0x0010


	//----- nvinfo : EIATTR_CBANK_PARAM_SIZE
	.align		4
.L_135:
        /*0014*/ 	.byte	0x03, 0x19
        /*0016*/ 	.short	0x0010


	//----- nvinfo : EIATTR_KPARAM_INFO
	.align		4
        /*0018*/ 	.byte	0x04, 0x17
        /*001a*/ 	.short	(.L_137 - .L_136)
.L_136:
        /*001c*/ 	.word	0x00000000
        /*0020*/ 	.short	0x0002
        /*0022*/ 	.short	0x000c
        /*0024*/ 	.byte	0x00, 0xf0, 0x11, 0x00


	//----- nvinfo : EIATTR_KPARAM_INFO
	.align		4
.L_137:
        /*0028*/ 	.byte	0x04, 0x17
        /*002a*/ 	.short	(.L_139 - .L_138)
.L_138:
        /*002c*/ 	.word	0x00000000
        /*0030*/ 	.short	0x0001
        /*0032*/ 	.short	0x0008
        /*0034*/ 	.byte	0x00, 0xf0, 0x11, 0x00


	//----- nvinfo : EIATTR_KPARAM_INFO
	.align		4
.L_139:
        /*0038*/ 	.byte	0x04, 0x17
        /*003a*/ 	.short	(.L_141 - .L_140)
.L_140:
        /*003c*/ 	.word	0x00000000
        /*0040*/ 	.short	0x0000
        /*0042*/ 	.short	0x0000
        /*0044*/ 	.byte	0x00, 0xf0, 0x21, 0x00


	//----- nvinfo : EIATTR_MAXREG_COUNT
	.align		4
.L_141:
        /*0048*/ 	.byte	0x03, 0x1b
        /*004a*/ 	.short	0x00ff


	//----- nvinfo : EIATTR_EXIT_INSTR_OFFSETS
	.align		4
        /*004c*/ 	.byte	0x04, 0x1c
        /*004e*/ 	.short	(.L_143 - .L_142)


	//   ....[0]....
.L_142:
        /*0050*/ 	.word	0x00000080


	//   ....[1]....
        /*0054*/ 	.word	0x000000b0


	//   ....[2]....
        /*0058*/ 	.word	0x00000120
.L_143:


//--------------------- .nv.info._Z20heat_kernel_1d_fusedPfS_P6uchar4ifff17BoundaryCondition --------------------------
	.section	.nv.info._Z20heat_kernel_1d_fusedPfS_P6uchar4ifff17BoundaryCondition,"",@"SHT_CUDA_INFO"
	.sectionflags	@""
	.align	4


	//----- nvinfo : EIATTR_CUDA_API_VERSION
	.align		4
        /*0000*/ 	.byte	0x04, 0x37
        /*0002*/ 	.short	(.L_145 - .L_144)
.L_144:
        /*0004*/ 	.word	0x0000007e


	//----- nvinfo : EIATTR_PARAM_CBANK
	.align		4
.L_145:
        /*0008*/ 	.byte	0x04, 0x0a
        /*000a*/ 	.short	(.L_147 - .L_146)
	.align		4
.L_146:
        /*000c*/ 	.word	index@(.nv.constant0._Z20heat_kernel_1d_fusedPfS_P6uchar4ifff17BoundaryCondition)
        /*0010*/ 	.short	0x0160
        /*0012*/ 	.short	0x002c


	//----- nvinfo : EIATTR_CBANK_PARAM_SIZE
	.align		4
.L_147:
        /*0014*/ 	.byte	0x03, 0x19
        /*0016*/ 	.short	0x002c


	//----- nvinfo : EIATTR_KPARAM_INFO
	.align		4
        /*0018*/ 	.byte	0x04, 0x17
        /*001a*/ 	.short	(.L_149 - .L_148)
.L_148:
        /*001c*/ 	.word	0x00000000
        /*0020*/ 	.short	0x0007
        /*0022*/ 	.short	0x0028
        /*0024*/ 	.byte	0x00, 0xf0, 0x11, 0x00


	//----- nvinfo : EIATTR_KPARAM_INFO
	.align		4
.L_149:
        /*0028*/ 	.byte	0x04, 0x17
        /*002a*/ 	.short	(.L_151 - .L_150)
.L_150:
        /*002c*/ 	.word	0x00000000
        /*0030*/ 	.short	0x0006
        /*0032*/ 	.short	0x0024
        /*0034*/ 	.byte	0x00, 0xf0, 0x11, 0x00


	//----- nvinfo : EIATTR_KPARAM_INFO
	.align		4
.L_151:
        /*0038*/ 	.byte	0x04, 0x17
        /*003a*/ 	.short	(.L_153 - .L_152)
.L_152:
        /*003c*/ 	.word	0x00000000
        /*0040*/ 	.short	0x0005
        /*0042*/ 	.short	0x0020
        /*0044*/ 	.byte	0x00, 0xf0, 0x11, 0x00


	//----- nvinfo : EIATTR_KPARAM_INFO
	.align		4
.L_153:
        /*0048*/ 	.byte	0x04, 0x17
        /*004a*/ 	.short	(.L_155 - .L_154)
.L_154:
        /*004c*/ 	.word	0x00000000
        /*0050*/ 	.short	0x0004
        /*0052*/ 	.short	0x001c
        /*0054*/ 	.byte	0x00, 0xf0, 0x11, 0x00


	//----- nvinfo : EIATTR_KPARAM_INFO
	.align		4
.L_155:
        /*0058*/ 	.byte	0x04, 0x17
        /*005a*/ 	.short	(.L_157 - .L_156)
.L_156:
        /*005c*/ 	.word	0x00000000
        /*0060*/ 	.short	0x0003
        /*0062*/ 	.short	0x0018
        /*0064*/ 	.byte	0x00, 0xf0, 0x11, 0x00


	//----- nvinfo : EIATTR_KPARAM_INFO
	.align		4
.L_157:
        /*0068*/ 	.byte	0x04, 0x17
        /*006a*/ 	.short	(.L_159 - .L_158)
.L_158:
        /*006c*/ 	.word	0x00000000
        /*0070*/ 	.short	0x0002
        /*0072*/ 	.short	0x0010
        /*0074*/ 	.byte	0x00, 0xf0, 0x21, 0x00


	//----- nvinfo : EIATTR_KPARAM_INFO
	.align		4
.L_159:
        /*0078*/ 	.byte	0x04, 0x17
        /*007a*/ 	.short	(.L_161 - .L_160)
.L_160:
        /*007c*/ 	.word	0x00000000
        /*0080*/ 	.short	0x0001
        /*0082*/ 	.short	0x0008
        /*0084*/ 	.byte	0x00, 0xf0, 0x21, 0x00


	//----- nvinfo : EIATTR_KPARAM_INFO
	.align		4
.L_161:
        /*0088*/ 	.byte	0x04, 0x17
        /*008a*/ 	.short	(.L_163 - .L_162)
.L_162:
        /*008c*/ 	.word	0x00000000
        /*0090*/ 	.short	0x0000
        /*0092*/ 	.short	0x0000
        /*0094*/ 	.byte	0x00, 0xf0, 0x21, 0x00


	//----- nvinfo : EIATTR_MAXREG_COUNT
	.align		4
.L_163:
        /*0098*/ 	.byte	0x03, 0x1b
        /*009a*/ 	.short	0x00ff


	//----- nvinfo : EIATTR_EXIT_INSTR_OFFSETS
	.align		4
        /*009c*/ 	.byte	0x04, 0x1c
        /*009e*/ 	.short	(.L_165 - .L_164)


	//   ....[0]....
.L_164:
        /*00a0*/ 	.word	0x00000050


	//   ....[1]....
        /*00a4*/ 	.word	0x00000650


	//----- nvinfo : EIATTR_CRS_STACK_SIZE
	.align		4
.L_165:
        /*00a8*/ 	.byte	0x04, 0x1e
        /*00aa*/ 	.short	(.L_167 - .L_166)
.L_166:
        /*00ac*/ 	.word	0x00000000
.L_167:


//--------------------- .nv.callgraph             --------------------------
	.section	.nv.callgraph,"",@"SHT_CUDA_CALLGRAPH"
	.align	4
	.sectionentsize	8
	.align		4
        /*0000*/ 	.word	0x00000000
	.align		4
        /*0004*/ 	.word	0xffffffff
	.align		4
        /*0008*/ 	.word	0x00000000
	.align		4
        /*000c*/ 	.word	0xfffffffe
	.align		4
        /*0010*/ 	.word	0x00000000
	.align		4
        /*0014*/ 	.word	0xfffffffd
	.align		4
        /*0018*/ 	.word	0x00000000
	.align		4
        /*001c*/ 	.word	0xfffffffc


//--------------------- .nv.rel.action            --------------------------
	.section	.nv.rel.action,"",@"SHT_CUDA_RELOCINFO"
	.align	8
	.sectionentsize	8
        /*0000*/ 	.byte	0x73, 0x00, 0x00, 0x00, 0x00, 0x00, 0x00, 0x00, 0x00, 0x00, 0x00, 0x11, 0x25, 0x00, 0x05, 0x36


//--------------------- .nv.constant0._Z18add_heat_kernel_3dPfiiiiii --------------------------
	.section	.nv.constant0._Z18add_heat_kernel_3dPfiiiiii,"a",@progbits
	.sectionflags	@""
	.align	4
.nv.constant0._Z18add_heat_kernel_3dPfiiiiii:
	.zero		384


//--------------------- .nv.constant0._Z20heat_kernel_3d_fusedPfS_P6uchar4iiifffff17BoundaryCondition --------------------------
	.section	.nv.constant0._Z20heat_kernel_3d_fusedPfS_P6uchar4iiifffff17BoundaryCondition,"a",@progbits
	.sectionflags	@""
	.align	4
.nv.constant0._Z20heat_kernel_3d_fusedPfS_P6uchar4iiifffff17BoundaryCondition:
	.zero		412


//--------------------- .nv.constant0._Z18add_heat_kernel_2dPfiiii --------------------------
	.section	.nv.constant0._Z18add_heat_kernel_2dPfiiii,"a",@progbits
	.sectionflags	@""
	.align	4
.nv.constant0._Z18add_heat_kernel_2dPfiiii:
	.zero		376


//--------------------- .nv.constant0._Z20heat_kernel_2d_fusedPfS_P6uchar4iiffff17BoundaryCondition --------------------------
	.section	.nv.constant0._Z20heat_kernel_2d_fusedPfS_P6uchar4iiffff17BoundaryCondition,"a",@progbits
	.sectionflags	@""
	.align	4
.nv.constant0._Z20heat_kernel_2d_fusedPfS_P6uchar4iiffff17BoundaryCondition:
	.zero		404


//--------------------- .nv.constant0._Z18add_heat_kernel_1dPfii --------------------------
	.section	.nv.constant0._Z18add_heat_kernel_1dPfii,"a",@progbits
	.sectionflags	@""
	.align	4
.nv.constant0._Z18add_heat_kernel_1dPfii:
	.zero		368


//--------------------- .nv.constant0._Z20heat_kernel_1d_fusedPfS_P6uchar4ifff17BoundaryCondition --------------------------
	.section	.nv.constant0._Z20heat_kernel_1d_fusedPfS_P6uchar4ifff17BoundaryCondition,"a",@progbits
	.sectionflags	@""
	.align	4
.nv.constant0._Z20heat_kernel_1d_fusedPfS_P6uchar4ifff17BoundaryCondition:
	.zero		396


//--------------------- .text._Z18add_heat_kernel_3dPfiiiiii --------------------------
	.section	.text._Z18add_heat_kernel_3dPfiiiiii,"ax",@progbits
	.sectioninfo	@"SHI_REGISTERS=11"
	.align	128
        .global         _Z18add_heat_kernel_3dPfiiiiii
        .type           _Z18add_heat_kernel_3dPfiiiiii,@function
        .size           _Z18add_heat_kernel_3dPfiiiiii,(.L_x_35 - _Z18add_heat_kernel_3dPfiiiiii)
        .other          _Z18add_heat_kernel_3dPfiiiiii,@"STO_CUDA_ENTRY STV_DEFAULT"
_Z18add_heat_kernel_3dPfiiiiii:
.text._Z18add_heat_kernel_3dPfiiiiii:
[----:B------:R-:W-:Y:S02]  /*0000*/  IMAD.MOV.U32 R1, RZ, RZ, c[0x0][0x28] ;  /* 0x00000a00ff017624 */ /* 0x000fe400078e00ff */
[----:B------:R-:W0:Y:S04]  /*0010*/  S2R R0, SR_CTAID.X ;  /* 0x0000000000007919 */ /* 0x000e280000002500 */
[----:B------:R-:W0:Y:S04]  /*0020*/  S2R R3, SR_TID.X ;  /* 0x0000000000037919 */ /* 0x000e280000002100 */
[----:B------:R-:W1:Y:S04]  /*0030*/  S2R R2, SR_CTAID.Y ;  /* 0x0000000000027919 */ /* 0x000e680000002600 */
[----:B------:R-:W1:Y:S04]  /*0040*/  S2R R5, SR_TID.Y ;  /* 0x0000000000057919 */ /* 0x000e680000002200 */
[----:B------:R-:W2:Y:S04]  /*0050*/  S2R R6, SR_CTAID.Z ;  /* 0x0000000000067919 */ /* 0x000ea80000002700 */
[----:B------:R-:W2:Y:S01]  /*0060*/  S2R R7, SR_TID.Z ;  /* 0x0000000000077919 */ /* 0x000ea20000002300 */
[----:B0-----:R-:W-:-:S05]  /*0070*/  IMAD R0, R0, c[0x0][0x0], R3 ;  /* 0x0000000000007a24 */ /* 0x001fca00078e0203 */
[----:B------:R-:W-:Y:S01]  /*0080*/  IADD3 R0, R0, -0x5, RZ ;  /* 0xfffffffb00007810 */ /* 0x000fe20007ffe0ff */
[----:B-1----:R-:W-:-:S03]  /*0090*/  IMAD R2, R2, c[0x0][0x4], R5 ;  /* 0x0000010002027a24 */ /* 0x002fc600078e0205 */
[----:B------:R-:W-:Y:S02]  /*00a0*/  IADD3 R4, R0, c[0x0][0x174], RZ ;  /* 0x00005d0000047a10 */ /* 0x000fe40007ffe0ff */
[----:B------:R-:W-:Y:S01]  /*00b0*/  IADD3 R2, R2, -0x5, RZ ;  /* 0xfffffffb02027810 */ /* 0x000fe20007ffe0ff */
[----:B--2---:R-:W-:-:S03]  /*00c0*/  IMAD R3, R6, c[0x0][0x8], R7 ;  /* 0x0000020006037a24 */ /* 0x004fc600078e0207 */
[----:B------:R-:W-:-:S04]  /*00d0*/  IADD3 R5, R2, c[0x0][0x178], RZ ;  /* 0x00005e0002057a10 */ /* 0x000fc80007ffe0ff */
[----:B------:R-:W-:Y:S02]  /*00e0*/  LOP3.LUT R8, R5, R4, RZ, 0xfc, !PT ;  /* 0x0000000405087212 */ /* 0x000fe400078efcff */
[----:B------:R-:W-:Y:S02]  /*00f0*/  IADD3 R3, R3, -0x5, RZ ;  /* 0xfffffffb03037810 */ /* 0x000fe40007ffe0ff */
[----:B------:R-:W-:Y:S02]  /*0100*/  ISETP.GE.AND P0, PT, R8, RZ, PT ;  /* 0x000000ff0800720c */ /* 0x000fe40003f06270 */
[----:B------:R-:W-:Y:S02]  /*0110*/  IADD3 R6, R3, c[0x0][0x17c], RZ ;  /* 0x00005f0003067a10 */ /* 0x000fe40007ffe0ff */
[----:B------:R-:W-:-:S04]  /*0120*/  ISETP.GE.OR P0, PT, R4, c[0x0][0x168], !P0 ;  /* 0x00005a0004007a0c */ /* 0x000fc80004706670 */
[----:B------:R-:W-:-:S04]  /*0130*/  ISETP.GE.OR P0, PT, R5, c[0x0][0x16c], P0 ;  /* 0x00005b0005007a0c */ /* 0x000fc80000706670 */
[----:B------:R-:W-:-:S04]  /*0140*/  ISETP.LT.OR P0, PT, R6, RZ, P0 ;  /* 0x000000ff0600720c */ /* 0x000fc80000701670 */
[----:B------:R-:W-:-:S13]  /*0150*/  ISETP.GE.OR P0, PT, R6, c[0x0][0x170], P0 ;  /* 0x00005c0006007a0c */ /* 0x000fda0000706670 */
[----:B------:R-:W-:Y:S05]  /*0160*/  @P0 EXIT ;  /* 0x000000000000094d */ /* 0x000fea0003800000 */
[----:B------:R-:W-:-:S04]  /*0170*/  IMAD R7, R2, R2, RZ ;  /* 0x0000000202077224 */ /* 0x000fc800078e02ff */
[----:B------:R-:W-:-:S04]  /*0180*/  IMAD R0, R0, R0, R7 ;  /* 0x0000000000007224 */ /* 0x000fc800078e0207 */
[----:B------:R-:W-:-:S05]  /*0190*/  IMAD R0, R3, R3, R0 ;  /* 0x0000000303007224 */ /* 0x000fca00078e0200 */
[----:B------:R-:W-:-:S13]  /*01a0*/  ISETP.GT.U32.AND P0, PT, R0, 0x19, PT ;  /* 0x000000190000780c */ /* 0x000fda0003f04070 */
[----:B------:R-:W-:Y:S05]  /*01b0*/  @P0 EXIT ;  /* 0x000000000000094d */ /* 0x000fea0003800000 */
[----:B------:R-:W-:Y:S01]  /*01c0*/  I2FP.F32.S32 R6, R6 ;  /* 0x0000000600067245 */ /* 0x000fe20000201400 */
[----:B------:R-:W-:Y:S01]  /*01d0*/  ULDC.64 UR4, c[0x0][0x118] ;  /* 0x0000460000047ab9 */ /* 0x000fe20000000a00 */
[----:B------:R-:W-:Y:S02]  /*01e0*/  I2FP.F32.S32 R3, c[0x0][0x16c] ;  /* 0x00005b0000037a45 */ /* 0x000fe40000201400 */
[----:B------:R-:W-:Y:S02]  /*01f0*/  I2FP.F32.S32 R0, c[0x0][0x168] ;  /* 0x00005a0000007a45 */ /* 0x000fe40000201400 */
[----:B------:R-:W-:Y:S02]  /*0200*/  I2FP.F32.S32 R5, R5 ;  /* 0x0000000500057245 */ /* 0x000fe40000201400 */
[----:B------:R-:W-:Y:S01]  /*0210*/  I2FP.F32.S32 R4, R4 ;  /* 0x0000000400047245 */ /* 0x000fe20000201400 */
[----:B------:R-:W-:-:S04]  /*0220*/  FFMA.FTZ R3, R6, R0, R3 ;  /* 0x0000000006037223 */ /* 0x000fc80000010003 */
[----:B------:R-:W-:-:S04]  /*0230*/  FFMA.FTZ R3, R3, R5, R0 ;  /* 0x0000000503037223 */ /* 0x000fc80000010000 */
[----:B------:R-:W-:Y:S01]  /*0240*/  FADD.FTZ R4, R3, R4 ;  /* 0x0000000403047221 */ /* 0x000fe20000010000 */
[----:B------:R-:W-:-:S03]  /*0250*/  IMAD.MOV.U32 R3, RZ, RZ, 0x4 ;  /* 0x00000004ff037424 */ /* 0x000fc600078e00ff */
[----:B------:R-:W0:Y:S02]  /*0260*/  F2I.FTZ.TRUNC.NTZ R2, R4 ;  /* 0x0000000400027305 */ /* 0x000e24000021f100 */
[----:B0-----:R-:W-:-:S05]  /*0270*/  IMAD.WIDE R2, R2, R3, c[0x0][0x160] ;  /* 0x0000580002027625 */ /* 0x001fca00078e0203 */
[----:B------:R-:W2:Y:S02]  /*0280*/  LDG.E R0, [R2.64] ;  /* 0x0000000402007981 */ /* 0x000ea4000c1e1900 */
[----:B--2---:R-:W-:-:S05]  /*0290*/  FADD.FTZ R5, R0, 5 ;  /* 0x40a0000000057421 */ /* 0x004fca0000010000 */
[----:B------:R-:W-:Y:S01]  /*02a0*/  STG.E [R2.64], R5 ;  /* 0x0000000502007986 */ /* 0x000fe2000c101904 */
[----:B------:R-:W-:Y:S05]  /*02b0*/  EXIT ;  /* 0x000000000000794d */ /* 0x000fea0003800000 */
.L_x_0:
[----:B------:R-:W-:-:S00]  /*02c0*/  BRA `(.L_x_0) ;  /* 0xfffffff000007947 */ /* 0x000fc0000383ffff */
[----:B------:R-:W-:-:S00]  /*02d0*/  NOP ;  /* 0x0000000000007918 */ /* 0x000fc00000000000 */
        /* <DEDUP_REMOVED lines=10> */
.L_x_35:


//--------------------- .text._Z20heat_kernel_3d_fusedPfS_P6uchar4iiifffff17BoundaryCondition --------------------------
	.section	.text._Z20heat_kernel_3d_fusedPfS_P6uchar4iiifffff17BoundaryCondition,"ax",@progbits
	.sectionflags	@"SHF_BARRIERS=1"
	.sectioninfo	@"SHI_REGISTERS=39"
	.align	128
        .global         _Z20heat_kernel_3d_fusedPfS_P6uchar4iiifffff17BoundaryCondition
        .type           _Z20heat_kernel_3d_fusedPfS_P6uchar4iiifffff17BoundaryCondition,@function
        .size           _Z20heat_kernel_3d_fusedPfS_P6uchar4iiifffff17BoundaryCondition,(.L_x_36 - _Z20heat_kernel_3d_fusedPfS_P6uchar4iiifffff17BoundaryCondition)
        .other          _Z20heat_kernel_3d_fusedPfS_P6uchar4iiifffff17BoundaryCondition,@"STO_CUDA_ENTRY STV_DEFAULT"
_Z20heat_kernel_3d_fusedPfS_P6uchar4iiifffff17BoundaryCondition:
.text._Z20heat_kernel_3d_fusedPfS_P6uchar4iiifffff17BoundaryCondition:
[----:B------:R-:W-:Y:S02]  /*0000*/  IMAD.MOV.U32 R1, RZ, RZ, c[0x0][0x28] ;  /* 0x00000a00ff017624 */ /* 0x000fe400078e00ff */
[----:B------:R-:W0:Y:S04]  /*0010*/  S2R R23, SR_CTAID.Y ;  /* 0x0000000000177919 */ /* 0x000e280000002600 */
[----:B------:R-:W0:Y:S04]  /*0020*/  S2R R20, SR_TID.Y ;  /* 0x0000000000147919 */ /* 0x000e280000002200 */
[----:B------:R-:W1:Y:S04]  /*0030*/  S2R R24, SR_CTAID.X ;  /* 0x0000000000187919 */ /* 0x000e680000002500 */
[----:B------:R-:W1:Y:S04]  /*0040*/  S2R R21, SR_TID.X ;  /* 0x0000000000157919 */ /* 0x000e680000002100 */
[----:B------:R-:W2:Y:S04]  /*0050*/  S2R R25, SR_CTAID.Z ;  /* 0x0000000000197919 */ /* 0x000ea80000002700 */
[----:B------:R-:W2:Y:S01]  /*0060*/  S2R R22, SR_TID.Z ;  /* 0x0000000000167919 */ /* 0x000ea20000002300 */
[----:B0-----:R-:W-:-:S05]  /*0070*/  IMAD R23, R23, c[0x0][0x4], R20 ;  /* 0x0000010017177a24 */ /* 0x001fca00078e0214 */
[----:B------:R-:W-:Y:S01]  /*0080*/  ISETP.GE.AND P0, PT, R23, c[0x0][0x17c], PT ;  /* 0x00005f0017007a0c */ /* 0x000fe20003f06270 */
[----:B-1----:R-:W-:-:S05]  /*0090*/  IMAD R24, R24, c[0x0][0x0], R21 ;  /* 0x0000000018187a24 */ /* 0x002fca00078e0215 */
[----:B------:R-:W-:Y:S01]  /*00a0*/  ISETP.GE.OR P0, PT, R24, c[0x0][0x178], P0 ;  /* 0x00005e0018007a0c */ /* 0x000fe20000706670 */
[----:B--2---:R-:W-:-:S05]  /*00b0*/  IMAD R25, R25, c[0x0][0x8], R22 ;  /* 0x0000020019197a24 */ /* 0x004fca00078e0216 */
[----:B------:R-:W-:-:S13]  /*00c0*/  ISETP.GE.OR P0, PT, R25, c[0x0][0x180], P0 ;  /* 0x0000600019007a0c */ /* 0x000fda0000706670 */
[----:B------:R-:W-:Y:S05]  /*00d0*/  @P0 EXIT ;  /* 0x000000000000094d */ /* 0x000fea0003800000 */
[----:B------:R-:W-:Y:S01]  /*00e0*/  ISETP.GE.AND P0, PT, R24, 0x1, PT ;  /* 0x000000011800780c */ /* 0x000fe20003f06270 */
[----:B------:R-:W-:Y:S01]  /*00f0*/  UMOV UR8, 0x1 ;  /* 0x0000000100087882 */ /* 0x000fe20000000000 */
[----:B------:R-:W-:Y:S01]  /*0100*/  ISETP.GE.AND P1, PT, R23, 0x1, PT ;  /* 0x000000011700780c */ /* 0x000fe20003f26270 */
[----:B------:R-:W-:Y:S01]  /*0110*/  ULDC.64 UR10, c[0x0][0x178] ;  /* 0x00005e00000a7ab9 */ /* 0x000fe20000000a00 */
[----:B------:R-:W-:Y:S01]  /*0120*/  ISETP.NE.OR P0, PT, R21, RZ, !P0 ;  /* 0x000000ff1500720c */ /* 0x000fe20004705670 */
[----:B------:R-:W-:Y:S01]  /*0130*/  UIADD3 UR5, -UR8, UR10, URZ ;  /* 0x0000000a08057290 */ /* 0x000fe2000fffe13f */
[----:B------:R-:W-:Y:S01]  /*0140*/  I2FP.F32.S32 R26, c[0x0][0x17c] ;  /* 0x00005f00001a7a45 */ /* 0x000fe20000201400 */
[----:B------:R-:W-:Y:S01]  /*0150*/  ULDC.64 UR6, c[0x0][0x0] ;  /* 0x0000000000067ab9 */ /* 0x000fe20000000a00 */
[----:B------:R-:W-:Y:S01]  /*0160*/  I2FP.F32.S32 R27, c[0x0][0x178] ;  /* 0x00005e00001b7a45 */ /* 0x000fe20000201400 */
[----:B------:R-:W-:Y:S01]  /*0170*/  UIADD3 UR4, -UR8, UR6, URZ ;  /* 0x0000000608047290 */ /* 0x000fe2000fffe13f */
[----:B------:R-:W-:Y:S01]  /*0180*/  I2FP.F32.S32 R30, R25 ;  /* 0x00000019001e7245 */ /* 0x000fe20000201400 */
[----:B------:R-:W-:Y:S01]  /*0190*/  UIADD3 UR6, -UR8, UR7, URZ ;  /* 0x0000000708067290 */ /* 0x000fe2000fffe13f */
[----:B------:R-:W-:Y:S01]  /*01a0*/  ISETP.NE.OR P1, PT, R20, RZ, !P1 ;  /* 0x000000ff1400720c */ /* 0x000fe20004f25670 */
[----:B------:R-:W-:Y:S01]  /*01b0*/  UIADD3 UR7, -UR8, UR11, URZ ;  /* 0x0000000b08077290 */ /* 0x000fe2000fffe13f */
[C---:B------:R-:W-:Y:S01]  /*01c0*/  ISETP.GE.AND P2, PT, R24.reuse, UR5, PT ;  /* 0x0000000518007c0c */ /* 0x040fe2000bf46270 */
[----:B------:R-:W-:Y:S01]  /*01d0*/  FFMA.FTZ R30, R27, R30, R26 ;  /* 0x0000001e1b1e7223 */ /* 0x000fe2000001001a */
[----:B------:R-:W-:Y:S01]  /*01e0*/  I2FP.F32.S32 R28, R23 ;  /* 0x00000017001c7245 */ /* 0x000fe20000201400 */
[----:B------:R-:W-:Y:S01]  /*01f0*/  ULDC UR9, c[0x0][0x180] ;  /* 0x0000600000097ab9 */ /* 0x000fe20000000800 */
[----:B------:R-:W-:Y:S01]  /*0200*/  ISETP.NE.OR P2, PT, R21, UR4, P2 ;  /* 0x0000000415007c0c */ /* 0x000fe20009745670 */
[----:B------:R-:W-:Y:S01]  /*0210*/  UIADD3 UR9, -UR8, UR9, URZ ;  /* 0x0000000908097290 */ /* 0x000fe2000fffe13f */
[----:B------:R-:W-:Y:S01]  /*0220*/  @!P0 IADD3 R0, R24, -0x1, RZ ;  /* 0xffffffff18008810 */ /* 0x000fe20007ffe0ff */
[----:B------:R-:W-:Y:S01]  /*0230*/  FFMA.FTZ R32, R30, R28, R27 ;  /* 0x0000001c1e207223 */ /* 0x000fe2000001001b */
[----:B------:R-:W-:Y:S01]  /*0240*/  I2FP.F32.S32 R29, R24 ;  /* 0x00000018001d7245 */ /* 0x000fe20000201400 */
[----:B------:R-:W-:Y:S01]  /*0250*/  ULDC UR10, c[0x0][0x8] ;  /* 0x00000200000a7ab9 */ /* 0x000fe20000000800 */
[----:B------:R-:W-:Y:S01]  /*0260*/  @!P0 I2FP.F32.S32 R3, R0 ;  /* 0x0000000000038245 */ /* 0x000fe20000201400 */
[----:B------:R-:W-:Y:S01]  /*0270*/  UIADD3 UR8, -UR8, UR10, URZ ;  /* 0x0000000a08087290 */ /* 0x000fe2000fffe13f */
[----:B------:R-:W-:Y:S01]  /*0280*/  @!P1 IADD3 R2, R23, -0x1, RZ ;  /* 0xffffffff17029810 */ /* 0x000fe20007ffe0ff */
[C---:B------:R-:W-:Y:S01]  /*0290*/  FADD.FTZ R31, R32.reuse, R29 ;  /* 0x0000001d201f7221 */ /* 0x040fe20000010000 */
[----:B------:R-:W-:Y:S01]  /*02a0*/  ISETP.GE.AND P5, PT, R25, 0x1, PT ;  /* 0x000000011900780c */ /* 0x000fe20003fa6270 */
[----:B------:R-:W-:Y:S01]  /*02b0*/  @!P0 FADD.FTZ R3, R32, R3 ;  /* 0x0000000320038221 */ /* 0x000fe20000010000 */
[----:B------:R-:W-:Y:S01]  /*02c0*/  ISETP.GE.AND P6, PT, R23, UR7, PT ;  /* 0x0000000717007c0c */ /* 0x000fe2000bfc6270 */
[----:B------:R-:W-:Y:S01]  /*02d0*/  IMAD.MOV.U32 R18, RZ, RZ, 0x4 ;  /* 0x00000004ff127424 */ /* 0x000fe200078e00ff */
[----:B------:R-:W-:Y:S01]  /*02e0*/  @!P1 I2FP.F32.S32 R2, R2 ;  /* 0x0000000200029245 */ /* 0x000fe20000201400 */
[----:B------:R-:W0:Y:S01]  /*02f0*/  F2I.FTZ.TRUNC.NTZ R31, R31 ;  /* 0x0000001f001f7305 */ /* 0x000e22000021f100 */
[----:B------:R-:W-:Y:S01]  /*0300*/  @!P2 IADD3 R0, R24, 0x1, RZ ;  /* 0x000000011800a810 */ /* 0x000fe20007ffe0ff */
[----:B------:R-:W-:Y:S01]  /*0310*/  ULDC.64 UR10, c[0x0][0x118] ;  /* 0x00004600000a7ab9 */ /* 0x000fe20000000a00 */
[----:B------:R-:W-:Y:S01]  /*0320*/  LOP3.LUT P3, RZ, R22, R21, R20, 0xfe, !PT ;  /* 0x0000001516ff7212 */ /* 0x000fe2000786fe14 */
[----:B------:R-:W-:Y:S01]  /*0330*/  @!P1 FFMA.FTZ R2, R30, R2, R27 ;  /* 0x000000021e029223 */ /* 0x000fe2000001001b */
[----:B------:R-:W-:-:S02]  /*0340*/  ISETP.NE.OR P5, PT, R22, RZ, !P5 ;  /* 0x000000ff1600720c */ /* 0x000fc40006fa5670 */
[----:B------:R-:W-:Y:S01]  /*0350*/  ISETP.NE.OR P6, PT, R20, UR6, P6 ;  /* 0x0000000614007c0c */ /* 0x000fe2000b7c5670 */
[----:B------:R-:W-:Y:S01]  /*0360*/  @!P0 F2I.FTZ.TRUNC.NTZ R3, R3 ;  /* 0x0000000300038305 */ /* 0x000fe2000021f100 */
[----:B------:R-:W-:Y:S01]  /*0370*/  @!P2 I2FP.F32.S32 R5, R0 ;  /* 0x000000000005a245 */ /* 0x000fe20000201400 */
[----:B------:R-:W-:Y:S01]  /*0380*/  @!P1 FADD.FTZ R2, R29, R2 ;  /* 0x000000021d029221 */ /* 0x000fe20000010000 */
[----:B------:R-:W-:Y:S02]  /*0390*/  ISETP.LT.OR P4, PT, R24, 0x1, P3 ;  /* 0x000000011800780c */ /* 0x000fe40001f81670 */
[----:B------:R-:W-:Y:S01]  /*03a0*/  ISETP.GE.AND P3, PT, R25, UR9, PT ;  /* 0x0000000919007c0c */ /* 0x000fe2000bf66270 */
[----:B------:R-:W-:Y:S01]  /*03b0*/  @!P2 FADD.FTZ R5, R32, R5 ;  /* 0x000000052005a221 */ /* 0x000fe20000010000 */
[----:B------:R-:W-:Y:S01]  /*03c0*/  ISETP.LT.OR P4, PT, R23, 0x1, P4 ;  /* 0x000000011700780c */ /* 0x000fe20002781670 */
[----:B------:R-:W1:Y:S01]  /*03d0*/  @!P1 F2I.FTZ.TRUNC.NTZ R13, R2 ;  /* 0x00000002000d9305 */ /* 0x000e62000021f100 */
[----:B------:R-:W-:Y:S01]  /*03e0*/  ISETP.NE.OR P3, PT, R22, UR8, P3 ;  /* 0x0000000816007c0c */ /* 0x000fe20009f65670 */
[----:B0-----:R-:W-:Y:S01]  /*03f0*/  IMAD.WIDE R6, R31, R18, c[0x0][0x160] ;  /* 0x000058001f067625 */ /* 0x001fe200078e0212 */
[----:B------:R-:W-:-:S02]  /*0400*/  ISETP.LT.OR P4, PT, R25, 0x1, P4 ;  /* 0x000000011900780c */ /* 0x000fc40002781670 */
[----:B------:R-:W-:Y:S02]  /*0410*/  @!P5 IADD3 R8, R25, -0x1, RZ ;  /* 0xffffffff1908d810 */ /* 0x000fe40007ffe0ff */
[----:B------:R-:W-:Y:S01]  /*0420*/  @!P6 IADD3 R0, R23, 0x1, RZ ;  /* 0x000000011700e810 */ /* 0x000fe20007ffe0ff */
[----:B------:R0:W2:Y:S01]  /*0430*/  @!P2 F2I.FTZ.TRUNC.NTZ R9, R5 ;  /* 0x000000050009a305 */ /* 0x0000a2000021f100 */
[----:B------:R-:W-:Y:S01]  /*0440*/  @!P5 I2FP.F32.S32 R8, R8 ;  /* 0x000000080008d245 */ /* 0x000fe20000201400 */
[----:B------:R3:W4:Y:S01]  /*0450*/  LDG.E R11, [R6.64] ;  /* 0x0000000a060b7981 */ /* 0x000722000c1e1900 */
[----:B------:R-:W-:Y:S01]  /*0460*/  @!P6 I2FP.F32.S32 R0, R0 ;  /* 0x000000000000e245 */ /* 0x000fe20000201400 */
[----:B-1----:R-:W-:-:S04]  /*0470*/  @!P1 IMAD.WIDE R12, R13, R18, c[0x0][0x160] ;  /* 0x000058000d0c9625 */ /* 0x002fc800078e0212 */
[----:B0-----:R-:W-:Y:S01]  /*0480*/  @!P0 IMAD.WIDE R4, R3, R18, c[0x0][0x160] ;  /* 0x0000580003048625 */ /* 0x001fe200078e0212 */
[----:B------:R-:W-:Y:S01]  /*0490*/  @!P5 FFMA.FTZ R8, R27, R8, R26 ;  /* 0x000000081b08d223 */ /* 0x000fe2000001001a */
[C---:B---3--:R-:W-:Y:S01]  /*04a0*/  @!P3 IADD3 R6, R25.reuse, 0x1, RZ ;  /* 0x000000011906b810 */ /* 0x048fe20007ffe0ff */
[--C-:B------:R-:W-:Y:S01]  /*04b0*/  @!P6 FFMA.FTZ R0, R30, R0, R27.reuse ;  /* 0x000000001e00e223 */ /* 0x100fe2000001001b */
[----:B------:R-:W-:Y:S01]  /*04c0*/  @!P4 IADD3 R7, R25, -0x1, RZ ;  /* 0xffffffff1907c810 */ /* 0x000fe20007ffe0ff */
[----:B------:R0:W3:Y:S01]  /*04d0*/  @!P0 LDG.E R10, [R4.64] ;  /* 0x0000000a040a8981 */ /* 0x0000e2000c1e1900 */
[--C-:B------:R-:W-:Y:S01]  /*04e0*/  @!P5 FFMA.FTZ R8, R28, R8, R27.reuse ;  /* 0x000000081c08d223 */ /* 0x100fe2000001001b */
[----:B------:R-:W-:Y:S01]  /*04f0*/  @!P3 I2FP.F32.S32 R6, R6 ;  /* 0x000000060006b245 */ /* 0x000fe20000201400 */
[----:B--2---:R-:W-:Y:S01]  /*0500*/  @!P2 IMAD.WIDE R2, R9, R18, c[0x0][0x160] ;  /* 0x000058000902a625 */ /* 0x004fe200078e0212 */
[----:B------:R-:W-:Y:S01]  /*0510*/  @!P6 FADD.FTZ R0, R29, R0 ;  /* 0x000000001d00e221 */ /* 0x000fe20000010000 */
[----:B------:R-:W-:Y:S01]  /*0520*/  @!P4 I2FP.F32.S32 R7, R7 ;  /* 0x000000070007c245 */ /* 0x000fe20000201400 */
[----:B------:R1:W2:Y:S01]  /*0530*/  @!P1 LDG.E R12, [R12.64] ;  /* 0x0000000a0c0c9981 */ /* 0x0002a2000c1e1900 */
[----:B0-----:R-:W-:Y:S01]  /*0540*/  @!P4 IADD3 R5, R23, -0x1, RZ ;  /* 0xffffffff1705c810 */ /* 0x001fe20007ffe0ff */
[----:B------:R-:W-:Y:S01]  /*0550*/  @!P5 FADD.FTZ R4, R29, R8 ;  /* 0x000000081d04d221 */ /* 0x000fe20000010000 */
[----:B------:R0:W5:Y:S01]  /*0560*/  @!P6 F2I.FTZ.TRUNC.NTZ R9, R0 ;  /* 0x000000000009e305 */ /* 0x000162000021f100 */
[----:B------:R-:W-:Y:S01]  /*0570*/  @!P3 FFMA.FTZ R6, R27, R6, R26 ;  /* 0x000000061b06b223 */ /* 0x000fe2000001001a */
[----:B------:R-:W-:Y:S01]  /*0580*/  @!P4 I2FP.F32.S32 R8, R5 ;  /* 0x000000050008c245 */ /* 0x000fe20000201400 */
[----:B------:R0:W2:Y:S01]  /*0590*/  @!P2 LDG.E R33, [R2.64] ;  /* 0x0000000a0221a981 */ /* 0x0000a2000c1e1900 */
[----:B------:R-:W-:Y:S01]  /*05a0*/  @!P4 IADD3 R5, R24, -0x1, RZ ;  /* 0xffffffff1805c810 */ /* 0x000fe20007ffe0ff */
[----:B------:R-:W-:-:S03]  /*05b0*/  @!P3 FFMA.FTZ R6, R28, R6, R27 ;  /* 0x000000061c06b223 */ /* 0x000fc6000001001b */
[----:B-1----:R-:W-:Y:S01]  /*05c0*/  @!P4 I2FP.F32.S32 R13, R5 ;  /* 0x00000005000dc245 */ /* 0x002fe20000201400 */
[----:B0-----:R-:W-:Y:S01]  /*05d0*/  @!P4 FFMA.FTZ R2, R27, R7, R26 ;  /* 0x000000071b02c223 */ /* 0x001fe2000001001a */
[----:B------:R-:W-:-:S03]  /*05e0*/  @!P3 FADD.FTZ R0, R29, R6 ;  /* 0x000000061d00b221 */ /* 0x000fc60000010000 */
[----:B------:R-:W-:Y:S01]  /*05f0*/  @!P4 FFMA.FTZ R2, R8, R2, R27 ;  /* 0x000000020802c223 */ /* 0x000fe2000001001b */
[----:B------:R-:W0:Y:S03]  /*0600*/  @!P5 F2I.FTZ.TRUNC.NTZ R3, R4 ;  /* 0x000000040003d305 */ /* 0x000e26000021f100 */
[----:B------:R-:W-:Y:S01]  /*0610*/  @!P4 FADD.FTZ R13, R13, R2 ;  /* 0x000000020d0dc221 */ /* 0x000fe20000010000 */
[----:B-----5:R-:W-:-:S04]  /*0620*/  @!P6 IMAD.WIDE R8, R9, R18, c[0x0][0x160] ;  /* 0x000058000908e625 */ /* 0x020fc800078e0212 */
[----:B------:R-:W1:Y:S02]  /*0630*/  @!P3 F2I.FTZ.TRUNC.NTZ R5, R0 ;  /* 0x000000000005b305 */ /* 0x000e64000021f100 */
[----:B------:R5:W2:Y:S06]  /*0640*/  @!P6 LDG.E R8, [R8.64] ;  /* 0x0000000a0808e981 */ /* 0x000aac000c1e1900 */
[----:B------:R-:W5:Y:S01]  /*0650*/  @!P4 F2I.FTZ.TRUNC.NTZ R7, R13 ;  /* 0x0000000d0007c305 */ /* 0x000f62000021f100 */
[----:B0-----:R-:W-:-:S06]  /*0660*/  @!P5 IMAD.WIDE R2, R3, R18, c[0x0][0x160] ;  /* 0x000058000302d625 */ /* 0x001fcc00078e0212 */
[----:B------:R0:W2:Y:S01]  /*0670*/  @!P5 LDG.E R2, [R2.64] ;  /* 0x0000000a0202d981 */ /* 0x0000a2000c1e1900 */
[----:B-1----:R-:W-:-:S06]  /*0680*/  @!P3 IMAD.WIDE R4, R5, R18, c[0x0][0x160] ;  /* 0x000058000504b625 */ /* 0x002fcc00078e0212 */
[----:B------:R1:W2:Y:S01]  /*0690*/  @!P3 LDG.E R4, [R4.64] ;  /* 0x0000000a0404b981 */ /* 0x0002a2000c1e1900 */
[----:B-----5:R-:W-:-:S06]  /*06a0*/  @!P4 IMAD.WIDE R6, R7, R18, c[0x0][0x160] ;  /* 0x000058000706c625 */ /* 0x020fcc00078e0212 */
[----:B------:R5:W2:Y:S01]  /*06b0*/  @!P4 LDG.E R6, [R6.64] ;  /* 0x0000000a0606c981 */ /* 0x000aa2000c1e1900 */
[----:B------:R-:W-:Y:S01]  /*06c0*/  IADD3 R0, R22, 0x1, RZ ;  /* 0x0000000116007810 */ /* 0x000fe20007ffe0ff */
[----:B------:R-:W-:Y:S01]  /*06d0*/  IMAD.MOV.U32 R19, RZ, RZ, 0x41200000 ;  /* 0x41200000ff137424 */ /* 0x000fe200078e00ff */
[----:B------:R-:W-:Y:S02]  /*06e0*/  IADD3 R17, R20, 0x1, RZ ;  /* 0x0000000114117810 */ /* 0x000fe40007ffe0ff */
[----:B------:R-:W-:Y:S02]  /*06f0*/  I2FP.F32.S32 R0, R0 ;  /* 0x0000000000007245 */ /* 0x000fe40000201400 */
[----:B------:R-:W-:Y:S02]  /*0700*/  IADD3 R15, R21, 0x1, RZ ;  /* 0x00000001150f7810 */ /* 0x000fe40007ffe0ff */
[----:B------:R-:W-:Y:S01]  /*0710*/  I2FP.F32.S32 R17, R17 ;  /* 0x0000001100117245 */ /* 0x000fe20000201400 */
[----:B------:R-:W-:Y:S01]  /*0720*/  FFMA.FTZ R16, R0, R19, 10 ;  /* 0x4120000000107423 */ /* 0x000fe20000010013 */
[----:B------:R-:W-:-:S03]  /*0730*/  I2FP.F32.S32 R15, R15 ;  /* 0x0000000f000f7245 */ /* 0x000fc60000201400 */
[----:B------:R-:W-:-:S04]  /*0740*/  FFMA.FTZ R14, R16, R17, 10 ;  /* 0x41200000100e7423 */ /* 0x000fc80000010011 */
[----:B------:R-:W-:Y:S01]  /*0750*/  FADD.FTZ R0, R14, R15 ;  /* 0x0000000f0e007221 */ /* 0x000fe20000010000 */
[----:B0-----:R-:W-:Y:S01]  /*0760*/  @!P0 FADD.FTZ R3, RZ, R14 ;  /* 0x0000000eff038221 */ /* 0x001fe20000010000 */
[----:B------:R-:W-:-:S04]  /*0770*/  @!P1 FFMA.FTZ R36, RZ, R16, 10 ;  /* 0x41200000ff249423 */ /* 0x000fc80000010010 */
[----:B------:R-:W4:Y:S01]  /*0780*/  F2I.FTZ.TRUNC.NTZ R0, R0 ;  /* 0x0000000000007305 */ /* 0x000f22000021f100 */
[----:B-1----:R-:W-:Y:S01]  /*0790*/  @!P2 FADD.FTZ R5, R14, 9 ;  /* 0x411000000e05a421 */ /* 0x002fe20000010000 */
[----:B------:R-:W-:-:S06]  /*07a0*/  @!P1 FADD.FTZ R36, R15, R36 ;  /* 0x000000240f249221 */ /* 0x000fcc0000010000 */
[----:B------:R-:W3:Y:S08]  /*07b0*/  @!P0 F2I.FTZ.TRUNC.NTZ R3, R3 ;  /* 0x0000000300038305 */ /* 0x000ef0000021f100 */
[----:B------:R0:W2:Y:S08]  /*07c0*/  @!P2 F2I.FTZ.TRUNC.NTZ R34, R5 ;  /* 0x000000050022a305 */ /* 0x0000b0000021f100 */
[----:B-----5:R1:W5:Y:S01]  /*07d0*/  @!P1 F2I.FTZ.TRUNC.NTZ R7, R36 ;  /* 0x0000002400079305 */ /* 0x020362000021f100 */
[----:B------:R-:W-:Y:S01]  /*07e0*/  @!P6 FFMA.FTZ R9, R16, 9, R19 ;  /* 0x411000001009e823 */ /* 0x000fe20000010013 */
[----:B------:R-:W-:-:S03]  /*07f0*/  @!P5 FFMA.FTZ R13, RZ, R19, 10 ;  /* 0x41200000ff0dd423 */ /* 0x000fc60000010013 */
[----:B------:R-:W-:Y:S01]  /*0800*/  @!P6 FADD.FTZ R9, R15, R9 ;  /* 0x000000090f09e221 */ /* 0x000fe20000010000 */
[----:B0-----:R-:W-:Y:S01]  /*0810*/  LOP3.LUT R5, R21, R20, RZ, 0xfc, !PT ;  /* 0x0000001415057212 */ /* 0x001fe200078efcff */
[----:B-1----:R-:W-:Y:S01]  /*0820*/  @!P5 FFMA.FTZ R36, R17, R13, 10 ;  /* 0x412000001124d423 */ /* 0x002fe2000001000d */
[----:B----4-:R-:W-:Y:S04]  /*0830*/  STS [R0.X4], R11 ;  /* 0x0000000b00007388 */ /* 0x010fe80000004800 */
[----:B---3--:R0:W-:Y:S01]  /*0840*/  @!P0 STS [R3.X4], R10 ;  /* 0x0000000a03008388 */ /* 0x0081e20000004800 */
[----:B------:R-:W-:-:S04]  /*0850*/  LOP3.LUT P0, RZ, R21, R22, RZ, 0xfc, !PT ;  /* 0x0000001615ff7212 */ /* 0x000fc8000780fcff */
[----:B------:R-:W-:-:S04]  /*0860*/  ISETP.NE.OR P0, PT, R20, UR6, P0 ;  /* 0x0000000614007c0c */ /* 0x000fc80008705670 */
[----:B------:R-:W-:Y:S01]  /*0870*/  ISETP.LT.OR P0, PT, R24, 0x1, P0 ;  /* 0x000000011800780c */ /* 0x000fe20000701670 */
[----:B0-----:R-:W-:Y:S01]  /*0880*/  @!P3 FFMA.FTZ R10, R19, 9, R19 ;  /* 0x41100000130ab823 */ /* 0x001fe20000010013 */
[----:B--2---:R-:W-:Y:S02]  /*0890*/  @!P2 STS [R34.X4], R33 ;  /* 0x000000212200a388 */ /* 0x004fe40000004800 */
[----:B------:R-:W-:Y:S02]  /*08a0*/  ISETP.GE.OR P0, PT, R23, UR7, P0 ;  /* 0x0000000717007c0c */ /* 0x000fe40008706670 */
[----:B-----5:R0:W-:Y:S01]  /*08b0*/  @!P1 STS [R7.X4], R12 ;  /* 0x0000000c07009388 */ /* 0x0201e20000004800 */
[----:B------:R1:W2:Y:S01]  /*08c0*/  @!P6 F2I.FTZ.TRUNC.NTZ R11, R9 ;  /* 0x00000009000be305 */ /* 0x0002a2000021f100 */
[----:B------:R-:W-:Y:S01]  /*08d0*/  LOP3.LUT P1, RZ, R20, R22, RZ, 0xfc, !PT ;  /* 0x0000001614ff7212 */ /* 0x000fe2000782fcff */
[----:B------:R-:W-:Y:S01]  /*08e0*/  @!P3 FFMA.FTZ R10, R17, R10, 10 ;  /* 0x41200000110ab423 */ /* 0x000fe2000001000a */
[----:B------:R-:W-:Y:S01]  /*08f0*/  ISETP.LT.OR P2, PT, R25, 0x1, P0 ;  /* 0x000000011900780c */ /* 0x000fe20000741670 */
[----:B0-----:R-:W-:Y:S01]  /*0900*/  @!P4 FFMA.FTZ R7, RZ, R19, 10 ;  /* 0x41200000ff07c423 */ /* 0x001fe20000010013 */
[----:B------:R-:W-:-:S03]  /*0910*/  ISETP.NE.AND P0, PT, R22, UR8, PT ;  /* 0x0000000816007c0c */ /* 0x000fc6000bf05270 */
[----:B------:R-:W-:Y:S01]  /*0920*/  @!P4 FFMA.FTZ R7, RZ, R7, 10 ;  /* 0x41200000ff07c423 */ /* 0x000fe20000010007 */
[----:B------:R-:W-:Y:S01]  /*0930*/  @!P5 FADD.FTZ R3, R15, R36 ;  /* 0x000000240f03d221 */ /* 0x000fe20000010000 */
[----:B------:R-:W-:Y:S01]  /*0940*/  ISETP.NE.OR P1, PT, R21, UR4, P1 ;  /* 0x0000000415007c0c */ /* 0x000fe20008f25670 */
[----:B-1----:R-:W-:Y:S01]  /*0950*/  @!P3 FADD.FTZ R9, R15, R10 ;  /* 0x0000000a0f09b221 */ /* 0x002fe20000010000 */
[----:B------:R-:W-:Y:S01]  /*0960*/  @!P4 FADD.FTZ R7, RZ, R7 ;  /* 0x00000007ff07c221 */ /* 0x000fe20000010000 */
[----:B------:R-:W-:Y:S02]  /*0970*/  ISETP.NE.OR P0, PT, R5, RZ, P0 ;  /* 0x000000ff0500720c */ /* 0x000fe40000705670 */
[----:B------:R-:W-:Y:S01]  /*0980*/  ISETP.GE.OR P1, PT, R24, UR5, P1 ;  /* 0x0000000518007c0c */ /* 0x000fe20008f26670 */
[----:B------:R-:W0:Y:S01]  /*0990*/  @!P4 F2I.FTZ.TRUNC.NTZ R5, R7 ;  /* 0x000000070005c305 */ /* 0x000e22000021f100 */
[----:B--2---:R0:W-:Y:S02]  /*09a0*/  @!P6 STS [R11.X4], R8 ;  /* 0x000000080b00e388 */ /* 0x0041e40000004800 */
[----:B------:R-:W-:-:S05]  /*09b0*/  ISETP.LT.OR P1, PT, R23, 0x1, P1 ;  /* 0x000000011700780c */ /* 0x000fca0000f21670 */
[----:B------:R-:W1:Y:S01]  /*09c0*/  @!P5 F2I.FTZ.TRUNC.NTZ R3, R3 ;  /* 0x000000030003d305 */ /* 0x000e62000021f100 */
[----:B------:R-:W-:-:S07]  /*09d0*/  ISETP.NE.AND P6, PT, R20, UR6, PT ;  /* 0x0000000614007c0c */ /* 0x000fce000bfc5270 */
[----:B------:R-:W2:Y:S01]  /*09e0*/  @!P3 F2I.FTZ.TRUNC.NTZ R9, R9 ;  /* 0x000000090009b305 */ /* 0x000ea2000021f100 */
[----:B------:R-:W-:Y:S02]  /*09f0*/  ISETP.LT.OR P1, PT, R25, 0x1, P1 ;  /* 0x000000011900780c */ /* 0x000fe40000f21670 */
[----:B------:R-:W-:Y:S01]  /*0a00*/  ISETP.NE.OR P6, PT, R21, RZ, P6 ;  /* 0x000000ff1500720c */ /* 0x000fe200037c5670 */
[----:B0-----:R-:W-:Y:S01]  /*0a10*/  @!P4 IMAD.SHL.U32 R11, R5, 0x4, RZ ;  /* 0x00000004050bc824 */ /* 0x001fe200078e00ff */
[----:B------:R-:W-:Y:S02]  /*0a20*/  ISETP.LT.OR P0, PT, R24, 0x1, P0 ;  /* 0x000000011800780c */ /* 0x000fe40000701670 */
[----:B------:R-:W-:Y:S01]  /*0a30*/  ISETP.NE.OR P6, PT, R22, UR8, P6 ;  /* 0x0000000816007c0c */ /* 0x000fe2000b7c5670 */
[----:B-1----:R0:W-:Y:S01]  /*0a40*/  @!P5 STS [R3.X4], R2 ;  /* 0x000000020300d388 */ /* 0x0021e20000004800 */
[----:B------:R-:W-:Y:S02]  /*0a50*/  ISETP.LT.OR P0, PT, R23, 0x1, P0 ;  /* 0x000000011700780c */ /* 0x000fe40000701670 */
[----:B------:R-:W-:Y:S01]  /*0a60*/  @!P2 IADD3 R10, R25, -0x1, RZ ;  /* 0xffffffff190aa810 */ /* 0x000fe20007ffe0ff */
[----:B--2---:R1:W-:Y:S01]  /*0a70*/  @!P3 STS [R9.X4], R4 ;  /* 0x000000040900b388 */ /* 0x0043e20000004800 */
[----:B------:R-:W-:-:S02]  /*0a80*/  ISETP.LT.OR P3, PT, R24, 0x1, P6 ;  /* 0x000000011800780c */ /* 0x000fc40003761670 */
[----:B------:R-:W-:Y:S01]  /*0a90*/  @!P1 IADD3 R13, R25, -0x1, RZ ;  /* 0xffffffff190d9810 */ /* 0x000fe20007ffe0ff */
[----:B------:R2:W-:Y:S01]  /*0aa0*/  @!P4 STS [R11], R6 ;  /* 0x000000060b00c388 */ /* 0x0005e20000000800 */
[----:B------:R-:W-:Y:S02]  /*0ab0*/  ISETP.NE.AND P4, PT, R21, UR4, PT ;  /* 0x0000000415007c0c */ /* 0x000fe4000bf85270 */
[----:B------:R-:W-:Y:S02]  /*0ac0*/  ISETP.GE.OR P0, PT, R25, UR9, P0 ;  /* 0x0000000919007c0c */ /* 0x000fe40008706670 */
[C---:B------:R-:W-:Y:S02]  /*0ad0*/  ISETP.GE.OR P3, PT, R23.reuse, UR7, P3 ;  /* 0x0000000717007c0c */ /* 0x040fe40009f66670 */
[----:B------:R-:W-:Y:S02]  /*0ae0*/  ISETP.NE.AND P6, PT, R20, UR6, PT ;  /* 0x0000000614007c0c */ /* 0x000fe4000bfc5270 */
[----:B------:R-:W-:-:S02]  /*0af0*/  @!P1 IADD3 R7, R23, -0x1, RZ ;  /* 0xffffffff17079810 */ /* 0x000fc40007ffe0ff */
[----:B------:R-:W-:Y:S02]  /*0b00*/  @!P1 I2FP.F32.S32 R13, R13 ;  /* 0x0000000d000d9245 */ /* 0x000fe40000201400 */
[----:B------:R-:W-:Y:S02]  /*0b10*/  ISETP.NE.OR P4, PT, R20, RZ, P4 ;  /* 0x000000ff1400720c */ /* 0x000fe40002785670 */
[----:B------:R-:W-:Y:S02]  /*0b20*/  @!P2 IADD3 R12, R23, 0x1, RZ ;  /* 0x00000001170ca810 */ /* 0x000fe40007ffe0ff */
[----:B------:R-:W-:Y:S02]  /*0b30*/  @!P2 I2FP.F32.S32 R10, R10 ;  /* 0x0000000a000aa245 */ /* 0x000fe40000201400 */
[----:B------:R-:W-:Y:S02]  /*0b40*/  ISETP.GE.OR P3, PT, R25, UR9, P3 ;  /* 0x0000000919007c0c */ /* 0x000fe40009f66670 */
[----:B------:R-:W-:Y:S01]  /*0b50*/  ISETP.EQ.AND P6, PT, R21, UR4, !P6 ;  /* 0x0000000415007c0c */ /* 0x000fe2000f7c2270 */
[----:B------:R-:W-:Y:S01]  /*0b60*/  @!P1 FFMA.FTZ R8, R27, R13, R26 ;  /* 0x0000000d1b089223 */ /* 0x000fe2000001001a */
[----:B------:R-:W-:-:S02]  /*0b70*/  @!P1 I2FP.F32.S32 R34, R7 ;  /* 0x0000000700229245 */ /* 0x000fc40000201400 */
[----:B------:R-:W-:Y:S01]  /*0b80*/  ISETP.NE.OR P4, PT, R22, UR8, P4 ;  /* 0x0000000816007c0c */ /* 0x000fe2000a785670 */
[----:B------:R-:W-:Y:S01]  /*0b90*/  @!P2 FFMA.FTZ R10, R27, R10, R26 ;  /* 0x0000000a1b0aa223 */ /* 0x000fe2000001001a */
[----:B------:R-:W-:Y:S02]  /*0ba0*/  @!P2 I2FP.F32.S32 R12, R12 ;  /* 0x0000000c000ca245 */ /* 0x000fe40000201400 */
[----:B0-----:R-:W-:Y:S02]  /*0bb0*/  @!P2 IADD3 R3, R24, -0x1, RZ ;  /* 0xffffffff1803a810 */ /* 0x001fe40007ffe0ff */
[----:B------:R-:W-:Y:S01]  /*0bc0*/  ISETP.NE.OR P5, PT, R22, RZ, !P6 ;  /* 0x000000ff1600720c */ /* 0x000fe200077a5670 */
[--C-:B------:R-:W-:Y:S01]  /*0bd0*/  @!P1 FFMA.FTZ R5, R34, R8, R27.reuse ;  /* 0x0000000822059223 */ /* 0x100fe2000001001b */
[----:B------:R-:W-:Y:S01]  /*0be0*/  ISETP.GE.OR P4, PT, R24, UR5, P4 ;  /* 0x0000000518007c0c */ /* 0x000fe2000a786670 */
[----:B------:R-:W-:Y:S01]  /*0bf0*/  @!P2 FFMA.FTZ R7, R12, R10, R27 ;  /* 0x0000000a0c07a223 */ /* 0x000fe2000001001b */
[----:B-1----:R-:W-:-:S02]  /*0c00*/  @!P2 I2FP.F32.S32 R4, R3 ;  /* 0x000000030004a245 */ /* 0x002fc40000201400 */
[----:B------:R-:W-:Y:S02]  /*0c10*/  @!P0 IADD3 R8, R25, 0x1, RZ ;  /* 0x0000000119088810 */ /* 0x000fe40007ffe0ff */
[----:B------:R-:W-:Y:S02]  /*0c20*/  ISETP.GE.OR P5, PT, R24, UR5, P5 ;  /* 0x0000000518007c0c */ /* 0x000fe4000afa6670 */
[C---:B------:R-:W-:Y:S01]  /*0c30*/  ISETP.LT.OR P4, PT, R23.reuse, 0x1, P4 ;  /* 0x000000011700780c */ /* 0x040fe20002781670 */
[----:B------:R-:W-:Y:S01]  /*0c40*/  @!P2 FADD.FTZ R7, R4, R7 ;  /* 0x000000070407a221 */ /* 0x000fe20000010000 */
[C---:B------:R-:W-:Y:S02]  /*0c50*/  @!P0 IADD3 R10, R23.reuse, -0x1, RZ ;  /* 0xffffffff170a8810 */ /* 0x040fe40007ffe0ff */
[----:B------:R-:W-:Y:S02]  /*0c60*/  @!P0 I2FP.F32.S32 R8, R8 ;  /* 0x0000000800088245 */ /* 0x000fe40000201400 */
[----:B------:R-:W-:-:S02]  /*0c70*/  ISETP.GE.OR P5, PT, R23, UR7, P5 ;  /* 0x0000000717007c0c */ /* 0x000fc4000afa6670 */
[C---:B------:R-:W-:Y:S02]  /*0c80*/  @!P3 IADD3 R4, R25.reuse, 0x1, RZ ;  /* 0x000000011904b810 */ /* 0x040fe40007ffe0ff */
[----:B------:R-:W-:Y:S01]  /*0c90*/  ISETP.GE.OR P4, PT, R25, UR9, P4 ;  /* 0x0000000919007c0c */ /* 0x000fe2000a786670 */
[----:B------:R-:W-:Y:S01]  /*0ca0*/  @!P0 FFMA.FTZ R2, R27, R8, R26 ;  /* 0x000000081b028223 */ /* 0x000fe2000001001a */
[----:B------:R-:W-:Y:S02]  /*0cb0*/  @!P0 I2FP.F32.S32 R10, R10 ;  /* 0x0000000a000a8245 */ /* 0x000fe40000201400 */
[----:B------:R-:W-:Y:S02]  /*0cc0*/  ISETP.NE.OR P6, PT, R22, UR8, !P6 ;  /* 0x0000000816007c0c */ /* 0x000fe4000f7c5670 */
[----:B------:R-:W-:Y:S02]  /*0cd0*/  @!P0 IADD3 R3, R24, -0x1, RZ ;  /* 0xffffffff18038810 */ /* 0x000fe40007ffe0ff */
[----:B--2---:R-:W-:-:S02]  /*0ce0*/  @!P3 IADD3 R6, R23, 0x1, RZ ;  /* 0x000000011706b810 */ /* 0x004fc40007ffe0ff */
[----:B------:R-:W-:Y:S02]  /*0cf0*/  @!P3 I2FP.F32.S32 R4, R4 ;  /* 0x000000040004b245 */ /* 0x000fe40000201400 */
[----:B------:R-:W-:Y:S01]  /*0d00*/  ISETP.LT.OR P5, PT, R25, 0x1, P5 ;  /* 0x000000011900780c */ /* 0x000fe20002fa1670 */
[----:B------:R-:W-:Y:S01]  /*0d10*/  @!P0 FFMA.FTZ R2, R10, R2, R27 ;  /* 0x000000020a028223 */ /* 0x000fe2000001001b */
[C---:B------:R-:W-:Y:S02]  /*0d20*/  ISETP.GE.OR P6, PT, R24.reuse, UR5, P6 ;  /* 0x0000000518007c0c */ /* 0x040fe4000b7c6670 */
[----:B------:R-:W-:Y:S01]  /*0d30*/  @!P0 I2FP.F32.S32 R3, R3 ;  /* 0x0000000300038245 */ /* 0x000fe20000201400 */
[----:B------:R-:W-:Y:S01]  /*0d40*/  @!P3 FFMA.FTZ R4, R27, R4, R26 ;  /* 0x000000041b04b223 */ /* 0x000fe2000001001a */
[----:B------:R-:W-:Y:S02]  /*0d50*/  @!P1 IADD3 R8, R24, 0x1, RZ ;  /* 0x0000000118089810 */ /* 0x000fe40007ffe0ff */
[----:B------:R-:W-:Y:S01]  /*0d60*/  @!P3 I2FP.F32.S32 R6, R6 ;  /* 0x000000060006b245 */ /* 0x000fe20000201400 */
[----:B------:R-:W-:Y:S01]  /*0d70*/  @!P0 FADD.FTZ R3, R3, R2 ;  /* 0x0000000203038221 */ /* 0x000fe20000010000 */
[----:B------:R-:W-:-:S02]  /*0d80*/  ISETP.GE.OR P6, PT, R23, UR7, P6 ;  /* 0x0000000717007c0c */ /* 0x000fc4000b7c6670 */
[----:B------:R-:W-:Y:S01]  /*0d90*/  @!P1 I2FP.F32.S32 R8, R8 ;  /* 0x0000000800089245 */ /* 0x000fe20000201400 */
[----:B------:R-:W-:Y:S01]  /*0da0*/  @!P3 FFMA.FTZ R2, R6, R4, R27 ;  /* 0x000000040602b223 */ /* 0x000fe2000001001b */
[C---:B------:R-:W-:Y:S02]  /*0db0*/  @!P4 IADD3 R6, R25.reuse, 0x1, RZ ;  /* 0x000000011906c810 */ /* 0x040fe40007ffe0ff */
[C---:B------:R-:W-:Y:S01]  /*0dc0*/  ISETP.GE.OR P6, PT, R25.reuse, UR9, P6 ;  /* 0x0000000919007c0c */ /* 0x040fe2000b7c6670 */
[----:B------:R-:W-:Y:S01]  /*0dd0*/  @!P1 FADD.FTZ R5, R8, R5 ;  /* 0x0000000508059221 */ /* 0x000fe20000010000 */
[----:B------:R-:W-:Y:S02]  /*0de0*/  @!P5 IADD3 R10, R25, -0x1, RZ ;  /* 0xffffffff190ad810 */ /* 0x000fe40007ffe0ff */
[----:B------:R-:W-:Y:S02]  /*0df0*/  @!P4 IADD3 R8, R23, -0x1, RZ ;  /* 0xffffffff1708c810 */ /* 0x000fe40007ffe0ff */
[----:B------:R-:W-:Y:S01]  /*0e00*/  @!P4 I2FP.F32.S32 R6, R6 ;  /* 0x000000060006c245 */ /* 0x000fe20000201400 */
[----:B------:R-:W0:Y:S01]  /*0e10*/  @!P0 F2I.FTZ.TRUNC.NTZ R3, R3 ;  /* 0x0000000300038305 */ /* 0x000e22000021f100 */
[----:B------:R-:W-:-:S02]  /*0e20*/  @!P5 I2FP.F32.S32 R13, R10 ;  /* 0x0000000a000dd245 */ /* 0x000fc40000201400 */
[----:B------:R-:W-:Y:S01]  /*0e30*/  @!P5 IADD3 R12, R23, 0x1, RZ ;  /* 0x00000001170cd810 */ /* 0x000fe20007ffe0ff */
[C-C-:B------:R-:W-:Y:S01]  /*0e40*/  @!P4 FFMA.FTZ R6, R27.reuse, R6, R26.reuse ;  /* 0x000000061b06c223 */ /* 0x140fe2000001001a */
[----:B------:R-:W-:Y:S02]  /*0e50*/  @!P4 I2FP.F32.S32 R8, R8 ;  /* 0x000000080008c245 */ /* 0x000fe40000201400 */
[----:B------:R-:W-:Y:S01]  /*0e60*/  @!P3 IADD3 R9, R24, -0x1, RZ ;  /* 0xffffffff1809b810 */ /* 0x000fe20007ffe0ff */
[----:B------:R-:W-:Y:S01]  /*0e70*/  @!P5 FFMA.FTZ R10, R27, R13, R26 ;  /* 0x0000000d1b0ad223 */ /* 0x000fe2000001001a */
[----:B------:R-:W-:Y:S01]  /*0e80*/  @!P5 I2FP.F32.S32 R12, R12 ;  /* 0x0000000c000cd245 */ /* 0x000fe20000201400 */
[----:B------:R-:W-:Y:S01]  /*0e90*/  @!P4 FFMA.FTZ R13, R8, R6, R27 ;  /* 0x00000006080dc223 */ /* 0x000fe2000001001b */
[----:B------:R-:W-:Y:S02]  /*0ea0*/  @!P4 IADD3 R4, R24, 0x1, RZ ;  /* 0x000000011804c810 */ /* 0x000fe40007ffe0ff */
[----:B------:R-:W-:-:S02]  /*0eb0*/  @!P3 I2FP.F32.S32 R9, R9 ;  /* 0x000000090009b245 */ /* 0x000fc40000201400 */
[----:B------:R-:W-:Y:S01]  /*0ec0*/  @!P6 IADD3 R8, R25, 0x1, RZ ;  /* 0x000000011908e810 */ /* 0x000fe20007ffe0ff */
[----:B------:R-:W-:Y:S01]  /*0ed0*/  @!P5 FFMA.FTZ R6, R12, R10, R27 ;  /* 0x0000000a0c06d223 */ /* 0x000fe2000001001b */
[----:B------:R-:W-:Y:S01]  /*0ee0*/  @!P4 I2FP.F32.S32 R4, R4 ;  /* 0x000000040004c245 */ /* 0x000fe20000201400 */
[----:B------:R-:W-:Y:S01]  /*0ef0*/  @!P3 FADD.FTZ R9, R9, R2 ;  /* 0x000000020909b221 */ /* 0x000fe20000010000 */
[----:B------:R-:W-:Y:S02]  /*0f00*/  @!P6 IADD3 R12, R23, 0x1, RZ ;  /* 0x00000001170ce810 */ /* 0x000fe40007ffe0ff */
[----:B------:R-:W-:Y:S01]  /*0f10*/  @!P6 I2FP.F32.S32 R10, R8 ;  /* 0x00000008000ae245 */ /* 0x000fe20000201400 */
[----:B------:R1:W2:Y:S01]  /*0f20*/  @!P2 F2I.FTZ.TRUNC.NTZ R11, R7 ;  /* 0x00000007000ba305 */ /* 0x0002a2000021f100 */
[----:B------:R-:W-:Y:S01]  /*0f30*/  @!P4 FADD.FTZ R4, R4, R13 ;  /* 0x0000000d0404c221 */ /* 0x000fe20000010000 */
[C---:B------:R-:W-:Y:S02]  /*0f40*/  @!P6 IADD3 R8, R24.reuse, 0x1, RZ ;  /* 0x000000011808e810 */ /* 0x040fe40007ffe0ff */
[----:B------:R-:W-:Y:S01]  /*0f50*/  @!P6 I2FP.F32.S32 R12, R12 ;  /* 0x0000000c000ce245 */ /* 0x000fe20000201400 */
[----:B------:R-:W-:Y:S01]  /*0f60*/  @!P6 FFMA.FTZ R10, R27, R10, R26 ;  /* 0x0000000a1b0ae223 */ /* 0x000fe2000001001a */
[----:B0-----:R-:W-:Y:S01]  /*0f70*/  @!P0 IMAD.WIDE R2, R3, R18, c[0x0][0x160] ;  /* 0x0000580003028625 */ /* 0x001fe200078e0212 */
[----:B-1----:R-:W-:Y:S01]  /*0f80*/  @!P5 IADD3 R7, R24, 0x1, RZ ;  /* 0x000000011807d810 */ /* 0x002fe20007ffe0ff */
[----:B------:R0:W1:Y:S01]  /*0f90*/  @!P3 F2I.FTZ.TRUNC.NTZ R13, R9 ;  /* 0x00000009000db305 */ /* 0x000062000021f100 */
[----:B------:R-:W-:-:S02]  /*0fa0*/  @!P6 FFMA.FTZ R10, R12, R10, R27 ;  /* 0x0000000a0c0ae223 */ /* 0x000fc4000001001b */
[----:B------:R3:W4:Y:S01]  /*0fb0*/  @!P0 LDG.E R33, [R2.64] ;  /* 0x0000000a02218981 */ /* 0x000722000c1e1900 */
[----:B------:R-:W-:Y:S02]  /*0fc0*/  @!P5 I2FP.F32.S32 R7, R7 ;  /* 0x000000070007d245 */ /* 0x000fe40000201400 */
[----:B0-----:R-:W-:-:S03]  /*0fd0*/  @!P6 I2FP.F32.S32 R9, R8 ;  /* 0x000000080009e245 */ /* 0x001fc60000201400 */
[----:B------:R-:W-:Y:S01]  /*0fe0*/  @!P5 FADD.FTZ R34, R7, R6 ;  /* 0x000000060722d221 */ /* 0x000fe20000010000 */
[----:B------:R-:W3:Y:S01]  /*0ff0*/  @!P1 F2I.FTZ.TRUNC.NTZ R5, R5 ;  /* 0x0000000500059305 */ /* 0x000ee2000021f100 */
[----:B------:R-:W-:-:S07]  /*1000*/  @!P6 FADD.FTZ R36, R9, R10 ;  /* 0x0000000a0924e221 */ /* 0x000fce0000010000 */
[----:B------:R-:W0:Y:S01]  /*1010*/  @!P4 F2I.FTZ.TRUNC.NTZ R35, R4 ;  /* 0x000000040023c305 */ /* 0x000e22000021f100 */
[----:B--2---:R-:W-:-:S04]  /*1020*/  @!P2 IMAD.WIDE R10, R11, R18, c[0x0][0x160] ;  /* 0x000058000b0aa625 */ /* 0x004fc800078e0212 */
[-C--:B-1----:R-:W-:Y:S02]  /*1030*/  @!P3 IMAD.WIDE R12, R13, R18.reuse, c[0x0][0x160] ;  /* 0x000058000d0cb625 */ /* 0x082fe400078e0212 */
[----:B------:R1:W2:Y:S01]  /*1040*/  @!P2 LDG.E R10, [R10.64] ;  /* 0x0000000a0a0aa981 */ /* 0x0002a2000c1e1900 */
[----:B------:R-:W5:Y:S03]  /*1050*/  @!P5 F2I.FTZ.TRUNC.NTZ R7, R34 ;  /* 0x000000220007d305 */ /* 0x000f66000021f100 */
[----:B------:R0:W2:Y:S05]  /*1060*/  @!P3 LDG.E R12, [R12.64] ;  /* 0x0000000a0c0cb981 */ /* 0x0000aa000c1e1900 */
[----:B------:R-:W1:Y:S01]  /*1070*/  @!P6 F2I.FTZ.TRUNC.NTZ R9, R36 ;  /* 0x000000240009e305 */ /* 0x000e62000021f100 */
[----:B---3--:R-:W-:-:S04]  /*1080*/  @!P1 IMAD.WIDE R2, R5, R18, c[0x0][0x160] ;  /* 0x0000580005029625 */ /* 0x008fc800078e0212 */
[-C--:B0-----:R-:W-:Y:S02]  /*1090*/  @!P4 IMAD.WIDE R4, R35, R18.reuse, c[0x0][0x160] ;  /* 0x000058002304c625 */ /* 0x081fe400078e0212 */
[----:B------:R0:W3:Y:S02]  /*10a0*/  @!P1 LDG.E R2, [R2.64] ;  /* 0x0000000a02029981 */ /* 0x0000e4000c1e1900 */
[-C--:B-----5:R-:W-:Y:S02]  /*10b0*/  @!P5 IMAD.WIDE R6, R7, R18.reuse, c[0x0][0x160] ;  /* 0x000058000706d625 */ /* 0x0a0fe400078e0212 */
[----:B------:R5:W3:Y:S04]  /*10c0*/  @!P4 LDG.E R4, [R4.64] ;  /* 0x0000000a0404c981 */ /* 0x000ae8000c1e1900 */
[----:B------:R0:W3:Y:S01]  /*10d0*/  @!P5 LDG.E R6, [R6.64] ;  /* 0x0000000a0606d981 */ /* 0x0000e2000c1e1900 */
[----:B-1----:R-:W-:-:S06]  /*10e0*/  @!P6 IMAD.WIDE R8, R9, R18, c[0x0][0x160] ;  /* 0x000058000908e625 */ /* 0x002fcc00078e0212 */
[----:B------:R1:W3:Y:S01]  /*10f0*/  @!P6 LDG.E R8, [R8.64] ;  /* 0x0000000a0808e981 */ /* 0x0002e2000c1e1900 */
[----:B------:R-:W-:-:S04]  /*1100*/  @!P0 FFMA.FTZ R34, R19, 9, R19 ;  /* 0x4110000013228823 */ /* 0x000fc80000010013 */
[----:B------:R-:W-:Y:S01]  /*1110*/  @!P0 FFMA.FTZ R11, RZ, R34, 10 ;  /* 0x41200000ff0b8423 */ /* 0x000fe20000010022 */
[----:B------:R-:W-:-:S03]  /*1120*/  @!P2 FFMA.FTZ R34, RZ, R19, 10 ;  /* 0x41200000ff22a423 */ /* 0x000fc60000010013 */
[----:B------:R-:W-:Y:S01]  /*1130*/  @!P0 FADD.FTZ R11, RZ, R11 ;  /* 0x0000000bff0b8221 */ /* 0x000fe20000010000 */
[----:B------:R-:W-:Y:S01]  /*1140*/  @!P2 FFMA.FTZ R13, R34, 9, R19 ;  /* 0x41100000220da823 */ /* 0x000fe20000010013 */
[----:B------:R-:W-:-:S04]  /*1150*/  @!P1 FFMA.FTZ R34, RZ, R19, 10 ;  /* 0x41200000ff229423 */ /* 0x000fc80000010013 */
[----:B------:R-:W5:Y:S01]  /*1160*/  @!P0 F2I.FTZ.TRUNC.NTZ R11, R11 ;  /* 0x0000000b000b8305 */ /* 0x000f62000021f100 */
[----:B0-----:R-:W-:Y:S01]  /*1170*/  @!P1 FFMA.FTZ R3, RZ, R34, 10 ;  /* 0x41200000ff039423 */ /* 0x001fe20000010022 */
[----:B------:R-:W-:Y:S01]  /*1180*/  @!P3 FFMA.FTZ R34, R19, 9, R19 ;  /* 0x411000001322b823 */ /* 0x000fe20000010013 */
[----:B------:R-:W-:-:S03]  /*1190*/  @!P5 FFMA.FTZ R36, RZ, R19, 10 ;  /* 0x41200000ff24d423 */ /* 0x000fc60000010013 */
[----:B------:R-:W-:Y:S01]  /*11a0*/  @!P3 FFMA.FTZ R7, R34, 9, R19 ;  /* 0x411000002207b823 */ /* 0x000fe20000010013 */
[----:B------:R-:W-:Y:S01]  /*11b0*/  @!P2 FADD.FTZ R13, RZ, R13 ;  /* 0x0000000dff0da221 */ /* 0x000fe20000010000 */
[----:B-1----:R-:W-:Y:S02]  /*11c0*/  @!P4 FFMA.FTZ R9, R19, 9, R19 ;  /* 0x411000001309c823 */ /* 0x002fe40000010013 */
[----:B------:R-:W-:Y:S01]  /*11d0*/  @!P3 FADD.FTZ R7, RZ, R7 ;  /* 0x00000007ff07b221 */ /* 0x000fe20000010000 */
[----:B-----5:R-:W0:Y:S01]  /*11e0*/  @!P2 F2I.FTZ.TRUNC.NTZ R5, R13 ;  /* 0x0000000d0005a305 */ /* 0x020e22000021f100 */
[----:B------:R-:W-:Y:S01]  /*11f0*/  @!P4 FFMA.FTZ R9, RZ, R9, 10 ;  /* 0x41200000ff09c423 */ /* 0x000fe20000010009 */
[----:B------:R-:W-:Y:S01]  /*1200*/  @!P0 IMAD.SHL.U32 R34, R11, 0x4, RZ ;  /* 0x000000040b228824 */ /* 0x000fe200078e00ff */
[--C-:B------:R-:W-:Y:S01]  /*1210*/  @!P5 FFMA.FTZ R11, R36, 9, R19.reuse ;  /* 0x41100000240bd823 */ /* 0x100fe20000010013 */
[----:B------:R-:W-:-:S04]  /*1220*/  @!P6 FFMA.FTZ R36, R19, 9, R19 ;  /* 0x411000001324e823 */ /* 0x000fc80000010013 */
[----:B------:R-:W1:Y:S01]  /*1230*/  @!P3 F2I.FTZ.TRUNC.NTZ R7, R7 ;  /* 0x000000070007b305 */ /* 0x000e62000021f100 */
[----:B------:R-:W-:Y:S01]  /*1240*/  @!P1 FADD.FTZ R3, R3, 9 ;  /* 0x4110000003039421 */ /* 0x000fe20000010000 */
[----:B------:R-:W-:Y:S01]  /*1250*/  @!P6 FFMA.FTZ R35, R36, 9, R19 ;  /* 0x411000002423e823 */ /* 0x000fe20000010013 */
[----:B------:R-:W-:Y:S01]  /*1260*/  @!P4 FADD.FTZ R9, R9, 9 ;  /* 0x411000000909c421 */ /* 0x000fe20000010000 */
[----:B------:R-:W-:Y:S02]  /*1270*/  @!P5 FADD.FTZ R11, R11, 9 ;  /* 0x411000000b0bd421 */ /* 0x000fe40000010000 */
[----:B------:R-:W-:Y:S02]  /*1280*/  @!P6 FADD.FTZ R35, R35, 9 ;  /* 0x411000002323e421 */ /* 0x000fe40000010000 */
[----:B------:R-:W5:Y:S01]  /*1290*/  @!P1 F2I.FTZ.TRUNC.NTZ R3, R3 ;  /* 0x0000000300039305 */ /* 0x000f62000021f100 */
[----:B0-----:R-:W-:-:S07]  /*12a0*/  @!P2 IMAD.SHL.U32 R5, R5, 0x4, RZ ;  /* 0x000000040505a824 */ /* 0x001fce00078e00ff */
[----:B------:R-:W0:Y:S01]  /*12b0*/  @!P4 F2I.FTZ.TRUNC.NTZ R9, R9 ;  /* 0x000000090009c305 */ /* 0x000e22000021f100 */
[----:B-1----:R-:W-:-:S07]  /*12c0*/  @!P3 IMAD.SHL.U32 R7, R7, 0x4, RZ ;  /* 0x000000040707b824 */ /* 0x002fce00078e00ff */
[----:B------:R-:W1:Y:S08]  /*12d0*/  @!P5 F2I.FTZ.TRUNC.NTZ R11, R11 ;  /* 0x0000000b000bd305 */ /* 0x000e70000021f100 */
[----:B------:R-:W1:Y:S01]  /*12e0*/  @!P6 F2I.FTZ.TRUNC.NTZ R35, R35 ;  /* 0x000000230023e305 */ /* 0x000e62000021f100 */
[----:B-----5:R-:W-:Y:S02]  /*12f0*/  @!P1 IMAD.SHL.U32 R3, R3, 0x4, RZ ;  /* 0x0000000403039824 */ /* 0x020fe400078e00ff */
[----:B0-----:R-:W-:-:S02]  /*1300*/  @!P4 IMAD.SHL.U32 R9, R9, 0x4, RZ ;  /* 0x000000040909c824 */ /* 0x001fc400078e00ff */
[----:B-1----:R-:W-:Y:S02]  /*1310*/  @!P5 IMAD.SHL.U32 R13, R11, 0x4, RZ ;  /* 0x000000040b0dd824 */ /* 0x002fe400078e00ff */
[----:B------:R-:W-:Y:S01]  /*1320*/  @!P6 IMAD.SHL.U32 R11, R35, 0x4, RZ ;  /* 0x00000004230be824 */ /* 0x000fe200078e00ff */
[----:B----4-:R-:W-:Y:S01]  /*1330*/  @!P0 STS [R34], R33 ;  /* 0x0000002122008388 */ /* 0x010fe20000000800 */
[----:B------:R-:W-:-:S04]  /*1340*/  ISETP.GE.AND P0, PT, R24, UR5, PT ;  /* 0x0000000518007c0c */ /* 0x000fc8000bf06270 */
[----:B------:R-:W-:-:S04]  /*1350*/  ISETP.GT.AND P0, PT, R24, RZ, !P0 ;  /* 0x000000ff1800720c */ /* 0x000fc80004704270 */
[----:B------:R-:W-:-:S04]  /*1360*/  ISETP.GT.AND P0, PT, R23, RZ, P0 ;  /* 0x000000ff1700720c */ /* 0x000fc80000704270 */
[----:B------:R-:W-:-:S04]  /*1370*/  ISETP.LT.AND P0, PT, R23, UR7, P0 ;  /* 0x0000000717007c0c */ /* 0x000fc80008701270 */
[C---:B------:R-:W-:Y:S01]  /*1380*/  ISETP.GT.AND P0, PT, R25.reuse, RZ, P0 ;  /* 0x000000ff1900720c */ /* 0x040fe20000704270 */
[----:B--2---:R0:W-:Y:S04]  /*1390*/  @!P2 STS [R5], R10 ;  /* 0x0000000a0500a388 */ /* 0x0041e80000000800 */
[----:B------:R-:W-:Y:S01]  /*13a0*/  @!P3 STS [R7], R12 ;  /* 0x0000000c0700b388 */ /* 0x000fe20000000800 */
[----:B------:R-:W-:Y:S01]  /*13b0*/  ISETP.LT.AND P3, PT, R25, UR9, PT ;  /* 0x0000000919007c0c */ /* 0x000fe2000bf61270 */
[C---:B0-----:R-:W-:Y:S01]  /*13c0*/  IMAD.SHL.U32 R5, R31.reuse, 0x4, RZ ;  /* 0x000000041f057824 */ /* 0x041fe200078e00ff */
[----:B------:R-:W-:Y:S01]  /*13d0*/  SHF.R.S32.HI R10, RZ, 0x1f, R31 ;  /* 0x0000001fff0a7819 */ /* 0x000fe2000001141f */
[----:B---3--:R0:W-:Y:S03]  /*13e0*/  @!P1 STS [R3], R2 ;  /* 0x0000000203009388 */ /* 0x0081e60000000800 */
[----:B------:R-:W-:Y:S01]  /*13f0*/  SHF.L.U64.HI R10, R31, 0x2, R10 ;  /* 0x000000021f0a7819 */ /* 0x000fe2000001020a */
[----:B------:R1:W-:Y:S04]  /*1400*/  @!P4 STS [R9], R4 ;  /* 0x000000040900c388 */ /* 0x0003e80000000800 */
[----:B------:R2:W-:Y:S01]  /*1410*/  @!P5 STS [R13], R6 ;  /* 0x000000060d00d388 */ /* 0x0005e20000000800 */
[----:B0-----:R-:W-:-:S02]  /*1420*/  IADD3 R2, P1, R5, c[0x0][0x168], RZ ;  /* 0x00005a0005027a10 */ /* 0x001fc40007f3e0ff */
[----:B-1----:R-:W-:Y:S01]  /*1430*/  IADD3 R4, P2, R5, c[0x0][0x170], RZ ;  /* 0x00005c0005047a10 */ /* 0x002fe20007f5e0ff */
[----:B------:R2:W-:Y:S01]  /*1440*/  @!P6 STS [R11], R8 ;  /* 0x000000080b00e388 */ /* 0x0005e20000000800 */
[C---:B------:R-:W-:Y:S02]  /*1450*/  IADD3.X R3, R10.reuse, c[0x0][0x16c], RZ, P1, !PT ;  /* 0x00005b000a037a10 */ /* 0x040fe40000ffe4ff */
[----:B------:R-:W-:Y:S01]  /*1460*/  IADD3.X R5, R10, c[0x0][0x174], RZ, P2, !PT ;  /* 0x00005d000a057a10 */ /* 0x000fe200017fe4ff */
[----:B------:R-:W-:Y:S06]  /*1470*/  BAR.SYNC.DEFER_BLOCKING 0x0 ;  /* 0x0000000000007b1d */ /* 0x000fec0000010000 */
[----:B------:R-:W-:Y:S05]  /*1480*/  @P0 BRA P3, `(.L_x_1) ;  /* 0x0000069000000947 */ /* 0x000fea0001800000 */
[----:B--2---:R-:W-:Y:S02]  /*1490*/  ISETP.NE.AND P0, PT, R24, UR5, PT ;  /* 0x0000000518007c0c */ /* 0x004fe4000bf05270 */
[----:B------:R-:W-:-:S02]  /*14a0*/  ISETP.NE.AND P2, PT, R25, UR9, PT ;  /* 0x0000000919007c0c */ /* 0x000fc4000bf45270 */
[----:B------:R-:W-:Y:S02]  /*14b0*/  ISETP.NE.AND P0, PT, R24, RZ, P0 ;  /* 0x000000ff1800720c */ /* 0x000fe40000705270 */
[----:B------:R-:W-:Y:S02]  /*14c0*/  ISETP.NE.AND P1, PT, R25, UR9, PT ;  /* 0x0000000919007c0c */ /* 0x000fe4000bf25270 */
[----:B------:R-:W-:-:S04]  /*14d0*/  ISETP.NE.AND P0, PT, R23, RZ, P0 ;  /* 0x000000ff1700720c */ /* 0x000fc80000705270 */
[----:B------:R-:W-:-:S04]  /*14e0*/  ISETP.NE.AND P0, PT, R23, UR7, P0 ;  /* 0x0000000717007c0c */ /* 0x000fc80008705270 */
[----:B------:R-:W-:-:S13]  /*14f0*/  ISETP.NE.AND P0, PT, R25, RZ, P0 ;  /* 0x000000ff1900720c */ /* 0x000fda0000705270 */
[----:B------:R-:W-:Y:S05]  /*1500*/  @P0 EXIT P2 ;  /* 0x000000000000094d */ /* 0x000fea0001000000 */
[----:B------:R-:W-:Y:S01]  /*1510*/  ISETP.NE.AND P0, PT, RZ, c[0x0][0x198], PT ;  /* 0x00006600ff007a0c */ /* 0x000fe20003f05270 */
[----:B------:R-:W-:-:S12]  /*1520*/  BSSY B0, `(.L_x_2) ;  /* 0x000004d000007945 */ /* 0x000fd80003800000 */
[----:B------:R-:W-:Y:S05]  /*1530*/  @!P0 BRA `(.L_x_3) ;  /* 0x000004a000008947 */ /* 0x000fea0003800000 */
[----:B------:R-:W-:-:S05]  /*1540*/  IMAD.MOV.U32 R0, RZ, RZ, 0x1 ;  /* 0x00000001ff007424 */ /* 0x000fca00078e00ff */
[----:B------:R-:W-:-:S13]  /*1550*/  ISETP.NE.AND P0, PT, R0, c[0x0][0x198], PT ;  /* 0x0000660000007a0c */ /* 0x000fda0003f05270 */
[----:B------:R-:W-:Y:S05]  /*1560*/  @P0 BRA `(.L_x_4) ;  /* 0x0000048000000947 */ /* 0x000fea0003800000 */
[----:B------:R-:W-:-:S13]  /*1570*/  ISETP.NE.AND P0, PT, R24, RZ, PT ;  /* 0x000000ff1800720c */ /* 0x000fda0003f05270 */
[----:B------:R-:W-:Y:S05]  /*1580*/  @!P0 BRA `(.L_x_5) ;  /* 0x000003d000008947 */ /* 0x000fea0003800000 */
[----:B------:R-:W-:-:S13]  /*1590*/  ISETP.NE.AND P0, PT, R24, UR5, PT ;  /* 0x0000000518007c0c */ /* 0x000fda000bf05270 */
[----:B------:R-:W-:Y:S05]  /*15a0*/  @!P0 BRA `(.L_x_6) ;  /* 0x0000031000008947 */ /* 0x000fea0003800000 */
[----:B------:R-:W-:-:S13]  /*15b0*/  ISETP.NE.AND P0, PT, R23, RZ, PT ;  /* 0x000000ff1700720c */ /* 0x000fda0003f05270 */
[----:B------:R-:W-:Y:S05]  /*15c0*/  @!P0 BRA `(.L_x_7) ;  /* 0x0000026000008947 */ /* 0x000fea0003800000 */
[----:B------:R-:W-:-:S13]  /*15d0*/  ISETP.NE.AND P0, PT, R23, UR7, PT ;  /* 0x0000000717007c0c */ /* 0x000fda000bf05270 */
[----:B------:R-:W-:Y:S05]  /*15e0*/  @!P0 BRA `(.L_x_8) ;  /* 0x0000019000008947 */ /* 0x000fea0003800000 */
[----:B------:R-:W-:-:S13]  /*15f0*/  ISETP.NE.AND P0, PT, R25, RZ, PT ;  /* 0x000000ff1900720c */ /* 0x000fda0003f05270 */
[----:B------:R-:W-:Y:S05]  /*1600*/  @!P0 BRA `(.L_x_9) ;  /* 0x000000d000008947 */ /* 0x000fea0003800000 */
[----:B------:R-:W-:Y:S05]  /*1610*/  @P1 BRA `(.L_x_4) ;  /* 0x000003d000001947 */ /* 0x000fea0003800000 */
[----:B------:R-:W-:-:S04]  /*1620*/  IADD3 R25, R25, -0x1, RZ ;  /* 0xffffffff19197810 */ /* 0x000fc80007ffe0ff */
[----:B------:R-:W-:-:S05]  /*1630*/  I2FP.F32.S32 R25, R25 ;  /* 0x0000001900197245 */ /* 0x000fca0000201400 */
[----:B------:R-:W-:-:S04]  /*1640*/  FFMA.FTZ R25, R27, R25, R26 ;  /* 0x000000191b197223 */ /* 0x000fc8000001001a */
[----:B------:R-:W-:-:S04]  /*1650*/  FFMA.FTZ R28, R28, R25, R27 ;  /* 0x000000191c1c7223 */ /* 0x000fc8000001001b */
[----:B------:R-:W-:-:S04]  /*1660*/  FADD.FTZ R28, R29, R28 ;  /* 0x0000001c1d1c7221 */ /* 0x000fc80000010000 */
[----:B------:R-:W0:Y:S02]  /*1670*/  F2I.FTZ.TRUNC.NTZ R19, R28 ;  /* 0x0000001c00137305 */ /* 0x000e24000021f100 */
[----:B0-----:R-:W-:-:S06]  /*1680*/  IMAD.WIDE R18, R19, R18, c[0x0][0x160] ;  /* 0x0000580013127625 */ /* 0x001fcc00078e0212 */
[----:B------:R-:W2:Y:S01]  /*1690*/  LDG.E R18, [R18.64] ;  /* 0x0000000a12127981 */ /* 0x000ea2000c1e1900 */
[----:B------:R-:W-:-:S04]  /*16a0*/  IMAD.MOV.U32 R7, RZ, RZ, c[0x0][0x190] ;  /* 0x00006400ff077624 */ /* 0x000fc800078e00ff */
[----:B--2---:R-:W-:-:S05]  /*16b0*/  FFMA.FTZ R7, R7, 5, R18 ;  /* 0x40a0000007077823 */ /* 0x004fca0000010012 */
[----:B------:R0:W-:Y:S01]  /*16c0*/  STG.E [R2.64], R7 ;  /* 0x0000000702007986 */ /* 0x0001e2000c10190a */
[----:B------:R-:W-:Y:S05]  /*16d0*/  BRA `(.L_x_4) ;  /* 0x0000031000007947 */ /* 0x000fea0003800000 */
.L_x_9:
[----:B------:R-:W-:-:S04]  /*16e0*/  FFMA.FTZ R26, R27, 1, R26 ;  /* 0x3f8000001b1a7823 */ /* 0x000fc8000001001a */
        /* <DEDUP_REMOVED lines=9> */
.L_x_8:
[----:B------:R-:W-:-:S04]  /*1780*/  IADD3 R23, R23, -0x1, RZ ;  /* 0xffffffff17177810 */ /* 0x000fc80007ffe0ff */
[----:B------:R-:W-:-:S05]  /*1790*/  I2FP.F32.S32 R23, R23 ;  /* 0x0000001700177245 */ /* 0x000fca0000201400 */
        /* <DEDUP_REMOVED lines=9> */
.L_x_7:
[----:B------:R-:W-:-:S04]  /*1830*/  FFMA.FTZ R30, R30, 1, R27 ;  /* 0x3f8000001e1e7823 */ /* 0x000fc8000001001b */
        /* <DEDUP_REMOVED lines=8> */
.L_x_6:
[----:B------:R-:W-:-:S04]  /*18c0*/  IADD3 R24, R24, -0x1, RZ ;  /* 0xffffffff18187810 */ /* 0x000fc80007ffe0ff */
[----:B------:R-:W-:-:S05]  /*18d0*/  I2FP.F32.S32 R7, R24 ;  /* 0x0000001800077245 */ /* 0x000fca0000201400 */
        /* <DEDUP_REMOVED lines=8> */
.L_x_5:
[----:B------:R-:W-:-:S04]  /*1960*/  FADD.FTZ R32, R32, 1 ;  /* 0x3f80000020207421 */ /* 0x000fc80000010000 */
[----:B------:R-:W0:Y:S02]  /*1970*/  F2I.FTZ.TRUNC.NTZ R19, R32 ;  /* 0x0000002000137305 */ /* 0x000e24000021f100 */
[----:B0-----:R-:W-:-:S06]  /*1980*/  IMAD.WIDE R18, R19, R18, c[0x0][0x160] ;  /* 0x0000580013127625 */ /* 0x001fcc00078e0212 */
[----:B------:R-:W2:Y:S01]  /*1990*/  LDG.E R18, [R18.64] ;  /* 0x0000000a12127981 */ /* 0x000ea2000c1e1900 */
[----:B------:R-:W-:-:S04]  /*19a0*/  IMAD.MOV.U32 R7, RZ, RZ, c[0x0][0x188] ;  /* 0x00006200ff077624 */ /* 0x000fc800078e00ff */
[----:B--2---:R-:W-:-:S05]  /*19b0*/  FFMA.FTZ R7, R7, 5, R18 ;  /* 0x40a0000007077823 */ /* 0x004fca0000010012 */
[----:B------:R0:W-:Y:S01]  /*19c0*/  STG.E [R2.64], R7 ;  /* 0x0000000702007986 */ /* 0x0001e2000c10190a */
[----:B------:R-:W-:Y:S05]  /*19d0*/  BRA `(.L_x_4) ;  /* 0x0000001000007947 */ /* 0x000fea0003800000 */
.L_x_3:
[----:B------:R0:W-:Y:S02]  /*19e0*/  STG.E [R2.64], RZ ;  /* 0x000000ff02007986 */ /* 0x0001e4000c10190a */
.L_x_4:
[----:B------:R-:W-:Y:S05]  /*19f0*/  BSYNC B0 ;  /* 0x0000000000007941 */ /* 0x000fea0003800000 */
.L_x_2:
[----:B------:R-:W2:Y:S01]  /*1a00*/  LDG.E R0, [R2.64] ;  /* 0x0000000a02007981 */ /* 0x000ea2000c1e1900 */
[----:B------:R-:W-:Y:S01]  /*1a10*/  BSSY B0, `(.L_x_10) ;  /* 0x0000008000007945 */ /* 0x000fe20003800000 */
[----:B------:R-:W-:Y:S01]  /*1a20*/  IMAD.MOV.U32 R6, RZ, RZ, RZ ;  /* 0x000000ffff067224 */ /* 0x000fe200078e00ff */
[----:B--2---:R-:W-:-:S05]  /*1a30*/  FMUL.FTZ R0, R0, 0.20000000298023223877 ;  /* 0x3e4ccccd00007820 */ /* 0x004fca0000410000 */
[----:B------:R-:W-:-:S13]  /*1a40*/  FSETP.GEU.FTZ.AND P0, PT, R0, RZ, PT ;  /* 0x000000ff0000720b */ /* 0x000fda0003f1e000 */
[----:B------:R-:W-:Y:S05]  /*1a50*/  @!P0 BRA `(.L_x_11) ;  /* 0x0000003000008947 */ /* 0x000fea0003800000 */
[----:B------:R-:W-:Y:S01]  /*1a60*/  FSETP.GT.FTZ.AND P0, PT, R0, 1, PT ;  /* 0x3f8000000000780b */ /* 0x000fe20003f14000 */
[----:B------:R-:W-:-:S12]  /*1a70*/  IMAD.MOV.U32 R6, RZ, RZ, 0x437f0000 ;  /* 0x437f0000ff067424 */ /* 0x000fd800078e00ff */
[----:B------:R-:W-:Y:S02]  /*1a80*/  @!P0 FMUL.FTZ R6, R0, 255 ;  /* 0x437f000000068820 */ /* 0x000fe40000410000 */
.L_x_11:
[----:B------:R-:W-:Y:S05]  /*1a90*/  BSYNC B0 ;  /* 0x0000000000007941 */ /* 0x000fea0003800000 */
.L_x_10:
[----:B------:R-:W1:Y:S01]  /*1aa0*/  F2I.FTZ.U32.TRUNC.NTZ R6, R6 ;  /* 0x0000000600067305 */ /* 0x000e62000021f000 */
[----:B0-----:R-:W-:Y:S01]  /*1ab0*/  IMAD.MOV.U32 R7, RZ, RZ, 0xff ;  /* 0x000000ffff077424 */ /* 0x001fe200078e00ff */
[----:B-1----:R-:W-:Y:S02]  /*1ac0*/  LOP3.LUT R0, RZ, R6, RZ, 0x33, !PT ;  /* 0x00000006ff007212 */ /* 0x002fe400078e33ff */
[----:B------:R-:W-:-:S04]  /*1ad0*/  PRMT R3, RZ, 0x7604, R6 ;  /* 0x00007604ff037816 */ /* 0x000fc80000000006 */
[----:B------:R-:W-:-:S04]  /*1ae0*/  PRMT R0, R0, 0x7054, R3 ;  /* 0x0000705400007816 */ /* 0x000fc80000000003 */
[----:B------:R-:W-:-:S05]  /*1af0*/  PRMT R3, R7, 0x654, R0 ;  /* 0x0000065407037816 */ /* 0x000fca0000000000 */
[----:B------:R-:W-:Y:S01]  /*1b00*/  STG.E [R4.64], R3 ;  /* 0x0000000304007986 */ /* 0x000fe2000c10190a */
[----:B------:R-:W-:Y:S05]  /*1b10*/  EXIT ;  /* 0x000000000000794d */ /* 0x000fea0003800000 */
.L_x_1:
[----:B--2---:R-:W-:Y:S01]  /*1b20*/  I2FP.F32.S32 R7, R21 ;  /* 0x0000001500077245 */ /* 0x004fe20000201400 */
[----:B------:R-:W0:Y:S01]  /*1b30*/  LDS R0, [R0.X4] ;  /* 0x0000000000007984 */ /* 0x000e220000004800 */
[----:B------:R-:W-:Y:S01]  /*1b40*/  I2FP.F32.S32 R9, R20 ;  /* 0x0000001400097245 */ /* 0x000fe20000201400 */
[----:B------:R-:W-:Y:S01]  /*1b50*/  MUFU.RCP R13, c[0x0][0x188] ;  /* 0x00006200000d7b08 */ /* 0x000fe20000001000 */
[----:B------:R-:W-:Y:S01]  /*1b60*/  IADD3 R20, R20, 0x2, RZ ;  /* 0x0000000214147810 */ /* 0x000fe20007ffe0ff */
[----:B------:R-:W-:Y:S01]  /*1b70*/  FADD.FTZ R6, R14, R7 ;  /* 0x000000070e067221 */ /* 0x000fe20000010000 */
[----:B------:R-:W-:Y:S01]  /*1b80*/  IADD3 R21, R21, 0x2, RZ ;  /* 0x0000000215157810 */ /* 0x000fe20007ffe0ff */
[C---:B------:R-:W-:Y:S01]  /*1b90*/  FFMA.FTZ R8, R16.reuse, R9, 10 ;  /* 0x4120000010087423 */ /* 0x040fe20000010009 */
[----:B------:R-:W-:Y:S01]  /*1ba0*/  I2FP.F32.S32 R7, R20 ;  /* 0x0000001400077245 */ /* 0x000fe20000201400 */
[----:B------:R-:W-:Y:S01]  /*1bb0*/  BSSY B0, `(.L_x_12) ;  /* 0x0000031000007945 */ /* 0x000fe20003800000 */
[----:B------:R-:W-:Y:S01]  /*1bc0*/  I2FP.F32.S32 R21, R21 ;  /* 0x0000001500157245 */ /* 0x000fe20000201400 */
[C---:B------:R-:W-:Y:S01]  /*1bd0*/  FADD.FTZ R8, R15.reuse, R8 ;  /* 0x000000080f087221 */ /* 0x040fe20000010000 */
[----:B------:R-:W1:Y:S01]  /*1be0*/  F2I.FTZ.TRUNC.NTZ R6, R6 ;  /* 0x0000000600067305 */ /* 0x000e62000021f100 */
[----:B------:R-:W-:Y:S01]  /*1bf0*/  FFMA.FTZ R16, R16, R7, 10 ;  /* 0x4120000010107423 */ /* 0x000fe20000010007 */
[----:B------:R-:W-:Y:S01]  /*1c00*/  IADD3 R7, R22, 0x2, RZ ;  /* 0x0000000216077810 */ /* 0x000fe20007ffe0ff */
[----:B------:R-:W-:Y:S01]  /*1c10*/  FADD.FTZ R21, R14, R21 ;  /* 0x000000150e157221 */ /* 0x000fe20000010000 */
[----:B------:R-:W-:Y:S01]  /*1c20*/  I2FP.F32.S32 R22, R22 ;  /* 0x0000001600167245 */ /* 0x000fe20000201400 */
[----:B------:R-:W-:Y:S01]  /*1c30*/  FADD.FTZ R16, R15, R16 ;  /* 0x000000100f107221 */ /* 0x000fe20000010000 */
[----:B------:R-:W-:-:S02]  /*1c40*/  I2FP.F32.S32 R10, R7 ;  /* 0x00000007000a7245 */ /* 0x000fc40000201400 */
[----:B------:R-:W2:Y:S01]  /*1c50*/  F2I.FTZ.TRUNC.NTZ R8, R8 ;  /* 0x0000000800087305 */ /* 0x000ea2000021f100 */
[-C--:B------:R-:W-:Y:S02]  /*1c60*/  FFMA.FTZ R22, R22, R19.reuse, 10 ;  /* 0x4120000016167423 */ /* 0x080fe40000010013 */
[----:B------:R-:W-:Y:S02]  /*1c70*/  FFMA.FTZ R10, R10, R19, 10 ;  /* 0x412000000a0a7423 */ /* 0x000fe40000010013 */
[C---:B------:R-:W-:Y:S02]  /*1c80*/  FFMA.FTZ R22, R17.reuse, R22, 10 ;  /* 0x4120000011167423 */ /* 0x040fe40000010016 */
[----:B------:R-:W-:Y:S01]  /*1c90*/  FFMA.FTZ R10, R17, R10, 10 ;  /* 0x41200000110a7423 */ /* 0x000fe2000001000a */
[----:B------:R-:W3:Y:S01]  /*1ca0*/  F2I.FTZ.TRUNC.NTZ R16, R16 ;  /* 0x0000001000107305 */ /* 0x000ee2000021f100 */
[C---:B------:R-:W-:Y:S01]  /*1cb0*/  FADD.FTZ R22, R15.reuse, R22 ;  /* 0x000000160f167221 */ /* 0x040fe20000010000 */
[----:B-1----:R-:W-:Y:S01]  /*1cc0*/  LDS R6, [R6.X4] ;  /* 0x0000000006067984 */ /* 0x002fe20000004800 */
[----:B------:R-:W-:-:S05]  /*1cd0*/  FADD.FTZ R10, R15, R10 ;  /* 0x0000000a0f0a7221 */ /* 0x000fca0000010000 */
[----:B------:R-:W1:Y:S01]  /*1ce0*/  F2I.FTZ.TRUNC.NTZ R21, R21 ;  /* 0x0000001500157305 */ /* 0x000e62000021f100 */
[----:B--2---:R-:W-:Y:S01]  /*1cf0*/  LDS R8, [R8.X4] ;  /* 0x0000000008087984 */ /* 0x004fe20000004800 */
[----:B0-----:R-:W-:-:S06]  /*1d00*/  FADD.FTZ R7, R0, R0 ;  /* 0x0000000000077221 */ /* 0x001fcc0000010000 */
[----:B------:R-:W0:Y:S01]  /*1d10*/  F2I.FTZ.TRUNC.NTZ R10, R10 ;  /* 0x0000000a000a7305 */ /* 0x000e22000021f100 */
[----:B---3--:R-:W2:Y:S07]  /*1d20*/  LDS R16, [R16.X4] ;  /* 0x0000000010107984 */ /* 0x008eae0000004800 */
[----:B------:R-:W3:Y:S01]  /*1d30*/  F2I.FTZ.TRUNC.NTZ R22, R22 ;  /* 0x0000001600167305 */ /* 0x000ee2000021f100 */
[----:B-1----:R-:W1:Y:S04]  /*1d40*/  LDS R21, [R21.X4] ;  /* 0x0000000015157984 */ /* 0x002e680000004800 */
[----:B0-----:R-:W0:Y:S03]  /*1d50*/  LDS R12, [R10.X4] ;  /* 0x000000000a0c7984 */ /* 0x001e260000004800 */
[----:B------:R-:W4:Y:S01]  /*1d60*/  MUFU.RCP R14, c[0x0][0x18c] ;  /* 0x00006300000e7b08 */ /* 0x000f220000001000 */
[----:B---3--:R-:W3:Y:S07]  /*1d70*/  LDS R11, [R22.X4] ;  /* 0x00000000160b7984 */ /* 0x008eee0000004800 */
[----:B------:R-:W5:Y:S01]  /*1d80*/  MUFU.RCP R15, c[0x0][0x190] ;  /* 0x00006400000f7b08 */ /* 0x000f620000001000 */
[----:B--2---:R-:W-:-:S04]  /*1d90*/  FADD.FTZ R9, -R7, R16 ;  /* 0x0000001007097221 */ /* 0x004fc80000010100 */
[----:B------:R-:W-:Y:S01]  /*1da0*/  FADD.FTZ R9, R9, R8 ;  /* 0x0000000809097221 */ /* 0x000fe20000010000 */
[----:B------:R-:W-:Y:S01]  /*1db0*/  FADD.FTZ R8, -R7, R6 ;  /* 0x0000000607087221 */ /* 0x000fe20000010100 */
[----:B------:R-:W-:Y:S02]  /*1dc0*/  IMAD.MOV.U32 R6, RZ, RZ, c[0x0][0x184] ;  /* 0x00006100ff067624 */ /* 0x000fe400078e00ff */
[----:B----4-:R-:W-:Y:S01]  /*1dd0*/  FMUL.FTZ R9, R9, R14 ;  /* 0x0000000e09097220 */ /* 0x010fe20000410000 */
[----:B-1----:R-:W-:Y:S01]  /*1de0*/  FADD.FTZ R8, R8, R21 ;  /* 0x0000001508087221 */ /* 0x002fe20000010000 */
[----:B------:R-:W-:-:S03]  /*1df0*/  FMUL.FTZ R6, R6, c[0x0][0x194] ;  /* 0x0000650006067a20 */ /* 0x000fc60000410000 */
[----:B------:R-:W-:Y:S01]  /*1e00*/  FFMA.FTZ R8, R8, R13, R9 ;  /* 0x0000000d08087223 */ /* 0x000fe20000010009 */
[----:B0-----:R-:W-:-:S04]  /*1e10*/  FADD.FTZ R12, -R7, R12 ;  /* 0x0000000c070c7221 */ /* 0x001fc80000010100 */
[----:B---3--:R-:W-:-:S04]  /*1e20*/  FADD.FTZ R11, R12, R11 ;  /* 0x0000000b0c0b7221 */ /* 0x008fc80000010000 */
[----:B-----5:R-:W-:-:S04]  /*1e30*/  FFMA.FTZ R11, R11, R15, R8 ;  /* 0x0000000f0b0b7223 */ /* 0x020fc80000010008 */
[----:B------:R-:W-:Y:S01]  /*1e40*/  FFMA.FTZ R11, R11, R6, R0 ;  /* 0x000000060b0b7223 */ /* 0x000fe20000010000 */
[----:B------:R-:W-:-:S03]  /*1e50*/  IMAD.MOV.U32 R0, RZ, RZ, RZ ;  /* 0x000000ffff007224 */ /* 0x000fc600078e00ff */
[----:B------:R-:W-:-:S05]  /*1e60*/  FMUL.FTZ R6, R11, 0.20000000298023223877 ;  /* 0x3e4ccccd0b067820 */ /* 0x000fca0000410000 */
[----:B------:R-:W-:-:S13]  /*1e70*/  FSETP.GEU.FTZ.AND P0, PT, R6, RZ, PT ;  /* 0x000000ff0600720b */ /* 0x000fda0003f1e000 */
[----:B------:R-:W-:Y:S05]  /*1e80*/  @!P0 BRA `(.L_x_13) ;  /* 0x0000003000008947 */ /* 0x000fea0003800000 */
[----:B------:R-:W-:Y:S01]  /*1e90*/  FSETP.GT.FTZ.AND P0, PT, R6, 1, PT ;  /* 0x3f8000000600780b */ /* 0x000fe20003f14000 */
[----:B------:R-:W-:-:S12]  /*1ea0*/  IMAD.MOV.U32 R0, RZ, RZ, 0x437f0000 ;  /* 0x437f0000ff007424 */ /* 0x000fd800078e00ff */
[----:B------:R-:W-:Y:S02]  /*1eb0*/  @!P0 FMUL.FTZ R0, R6, 255 ;  /* 0x437f000006008820 */ /* 0x000fe40000410000 */
.L_x_13:
[----:B------:R-:W-:Y:S05]  /*1ec0*/  BSYNC B0 ;  /* 0x0000000000007941 */ /* 0x000fea0003800000 */
.L_x_12:
[----:B------:R-:W0:Y:S01]  /*1ed0*/  F2I.FTZ.U32.TRUNC.NTZ R0, R0 ;  /* 0x0000000000007305 */ /* 0x000e22000021f000 */
[----:B------:R-:W-:Y:S01]  /*1ee0*/  IMAD.MOV.U32 R9, RZ, RZ, 0xff ;  /* 0x000000ffff097424 */ /* 0x000fe200078e00ff */
[----:B------:R-:W-:Y:S01]  /*1ef0*/  STG.E [R2.64], R11 ;  /* 0x0000000b02007986 */ /* 0x000fe2000c10190a */
[----:B0-----:R-:W-:Y:S02]  /*1f00*/  LOP3.LUT R6, RZ, R0, RZ, 0x33, !PT ;  /* 0x00000000ff067212 */ /* 0x001fe400078e33ff */
[----:B------:R-:W-:-:S04]  /*1f10*/  PRMT R7, RZ, 0x7604, R0 ;  /* 0x00007604ff077816 */ /* 0x000fc80000000000 */
[----:B------:R-:W-:-:S04]  /*1f20*/  PRMT R6, R6, 0x7054, R7 ;  /* 0x0000705406067816 */ /* 0x000fc80000000007 */
[----:B------:R-:W-:-:S05]  /*1f30*/  PRMT R7, R9, 0x654, R6 ;  /* 0x0000065409077816 */ /* 0x000fca0000000006 */
[----:B------:R-:W-:Y:S01]  /*1f40*/  STG.E [R4.64], R7 ;  /* 0x0000000704007986 */ /* 0x000fe2000c10190a */
[----:B------:R-:W-:Y:S05]  /*1f50*/  EXIT ;  /* 0x000000000000794d */ /* 0x000fea0003800000 */
.L_x_14:
        /* <DEDUP_REMOVED lines=10> */
.L_x_36:


//--------------------- .text._Z18add_heat_kernel_2dPfiiii --------------------------
	.section	.text._Z18add_heat_kernel_2dPfiiii,"ax",@progbits
	.sectioninfo	@"SHI_REGISTERS=8"
	.align	128
        .global         _Z18add_heat_kernel_2dPfiiii
        .type           _Z18add_heat_kernel_2dPfiiii,@function
        .size           _Z18add_heat_kernel_2dPfiiii,(.L_x_37 - _Z18add_heat_kernel_2dPfiiii)
        .other          _Z18add_heat_kernel_2dPfiiii,@"STO_CUDA_ENTRY STV_DEFAULT"
_Z18add_heat_kernel_2dPfiiii:
.text._Z18add_heat_kernel_2dPfiiii:
[----:B------:R-:W-:Y:S02]  /*0000*/  IMAD.MOV.U32 R1, RZ, RZ, c[0x0][0x28] ;  /* 0x00000a00ff017624 */ /* 0x000fe400078e00ff */
[----:B------:R-:W0:Y:S04]  /*0010*/  S2R R0, SR_CTAID.X ;  /* 0x0000000000007919 */ /* 0x000e280000002500 */
[----:B------:R-:W0:Y:S04]  /*0020*/  S2R R3, SR_TID.X ;  /* 0x0000000000037919 */ /* 0x000e280000002100 */
[----:B------:R-:W1:Y:S04]  /*0030*/  S2R R2, SR_CTAID.Y ;  /* 0x0000000000027919 */ /* 0x000e680000002600 */
[----:B------:R-:W1:Y:S01]  /*0040*/  S2R R5, SR_TID.Y ;  /* 0x0000000000057919 */ /* 0x000e620000002200 */
[----:B0-----:R-:W-:-:S05]  /*0050*/  IMAD R0, R0, c[0x0][0x0], R3 ;  /* 0x0000000000007a24 */ /* 0x001fca00078e0203 */
[----:B------:R-:W-:Y:S01]  /*0060*/  IADD3 R0, R0, -0x5, RZ ;  /* 0xfffffffb00007810 */ /* 0x000fe20007ffe0ff */
[----:B-1----:R-:W-:-:S03]  /*0070*/  IMAD R2, R2, c[0x0][0x4], R5 ;  /* 0x0000010002027a24 */ /* 0x002fc600078e0205 */
[----:B------:R-:W-:Y:S02]  /*0080*/  IADD3 R3, R0, c[0x0][0x170], RZ ;  /* 0x00005c0000037a10 */ /* 0x000fe40007ffe0ff */
[----:B------:R-:W-:-:S04]  /*0090*/  IADD3 R2, R2, -0x5, RZ ;  /* 0xfffffffb02027810 */ /* 0x000fc80007ffe0ff */
[----:B------:R-:W-:-:S04]  /*00a0*/  IADD3 R4, R2, c[0x0][0x174], RZ ;  /* 0x00005d0002047a10 */ /* 0x000fc80007ffe0ff */
[----:B------:R-:W-:-:S04]  /*00b0*/  LOP3.LUT R5, R4, R3, RZ, 0xfc, !PT ;  /* 0x0000000304057212 */ /* 0x000fc800078efcff */
[----:B------:R-:W-:-:S04]  /*00c0*/  ISETP.GE.AND P0, PT, R5, RZ, PT ;  /* 0x000000ff0500720c */ /* 0x000fc80003f06270 */
[----:B------:R-:W-:-:S04]  /*00d0*/  ISETP.GE.OR P0, PT, R3, c[0x0][0x168], !P0 ;  /* 0x00005a0003007a0c */ /* 0x000fc80004706670 */
[----:B------:R-:W-:-:S13]  /*00e0*/  ISETP.GE.OR P0, PT, R4, c[0x0][0x16c], P0 ;  /* 0x00005b0004007a0c */ /* 0x000fda0000706670 */
[----:B------:R-:W-:Y:S05]  /*00f0*/  @P0 EXIT ;  /* 0x000000000000094d */ /* 0x000fea0003800000 */
[----:B------:R-:W-:-:S04]  /*0100*/  IMAD R5, R2, R2, RZ ;  /* 0x0000000202057224 */ /* 0x000fc800078e02ff */
[----:B------:R-:W-:-:S05]  /*0110*/  IMAD R5, R0, R0, R5 ;  /* 0x0000000000057224 */ /* 0x000fca00078e0205 */
[----:B------:R-:W-:-:S13]  /*0120*/  ISETP.GT.U32.AND P0, PT, R5, 0x19, PT ;  /* 0x000000190500780c */ /* 0x000fda0003f04070 */
[----:B------:R-:W-:Y:S05]  /*0130*/  @P0 EXIT ;  /* 0x000000000000094d */ /* 0x000fea0003800000 */
[----:B------:R-:W-:Y:S01]  /*0140*/  IMAD.MOV.U32 R2, RZ, RZ, 0x4 ;  /* 0x00000004ff027424 */ /* 0x000fe200078e00ff */
[----:B------:R-:W-:Y:S01]  /*0150*/  ULDC.64 UR4, c[0x0][0x118] ;  /* 0x0000460000047ab9 */ /* 0x000fe20000000a00 */
[----:B------:R-:W-:-:S04]  /*0160*/  IMAD R3, R4, c[0x0][0x168], R3 ;  /* 0x00005a0004037a24 */ /* 0x000fc800078e0203 */
[----:B------:R-:W-:-:S05]  /*0170*/  IMAD.WIDE R2, R3, R2, c[0x0][0x160] ;  /* 0x0000580003027625 */ /* 0x000fca00078e0202 */
[----:B------:R-:W2:Y:S02]  /*0180*/  LDG.E R0, [R2.64] ;  /* 0x0000000402007981 */ /* 0x000ea4000c1e1900 */
[----:B--2---:R-:W-:-:S05]  /*0190*/  FADD.FTZ R5, R0, 5 ;  /* 0x40a0000000057421 */ /* 0x004fca0000010000 */
[----:B------:R-:W-:Y:S01]  /*01a0*/  STG.E [R2.64], R5 ;  /* 0x0000000502007986 */ /* 0x000fe2000c101904 */
[----:B------:R-:W-:Y:S05]  /*01b0*/  EXIT ;  /* 0x000000000000794d */ /* 0x000fea0003800000 */
.L_x_15:
        /* <DEDUP_REMOVED lines=12> */
.L_x_37:


//--------------------- .text._Z20heat_kernel_2d_fusedPfS_P6uchar4iiffff17BoundaryCondition --------------------------
	.section	.text._Z20heat_kernel_2d_fusedPfS_P6uchar4iiffff17BoundaryCondition,"ax",@progbits
	.sectionflags	@"SHF_BARRIERS=1"
	.sectioninfo	@"SHI_REGISTERS=33"
	.align	128
        .global         _Z20heat_kernel_2d_fusedPfS_P6uchar4iiffff17BoundaryCondition
        .type           _Z20heat_kernel_2d_fusedPfS_P6uchar4iiffff17BoundaryCondition,@function
        .size           _Z20heat_kernel_2d_fusedPfS_P6uchar4iiffff17BoundaryCondition,(.L_x_38 - _Z20heat_kernel_2d_fusedPfS_P6uchar4iiffff17BoundaryCondition)
        .other          _Z20heat_kernel_2d_fusedPfS_P6uchar4iiffff17BoundaryCondition,@"STO_CUDA_ENTRY STV_DEFAULT"
_Z20heat_kernel_2d_fusedPfS_P6uchar4iiffff17BoundaryCondition:
.text._Z20heat_kernel_2d_fusedPfS_P6uchar4iiffff17BoundaryCondition:
[----:B------:R-:W-:Y:S02]  /*0000*/  IMAD.MOV.U32 R1, RZ, RZ, c[0x0][0x28] ;  /* 0x00000a00ff017624 */ /* 0x000fe400078e00ff */
[----:B------:R-:W0:Y:S04]  /*0010*/  S2R R3, SR_CTAID.Y ;  /* 0x0000000000037919 */ /* 0x000e280000002600 */
[----:B------:R-:W0:Y:S04]  /*0020*/  S2R R22, SR_TID.Y ;  /* 0x0000000000167919 */ /* 0x000e280000002200 */
[----:B------:R-:W1:Y:S04]  /*0030*/  S2R R0, SR_CTAID.X ;  /* 0x0000000000007919 */ /* 0x000e680000002500 */
[----:B------:R-:W1:Y:S01]  /*0040*/  S2R R21, SR_TID.X ;  /* 0x0000000000157919 */ /* 0x000e620000002100 */
[----:B0-----:R-:W-:-:S05]  /*0050*/  IMAD R20, R3, c[0x0][0x4], R22 ;  /* 0x0000010003147a24 */ /* 0x001fca00078e0216 */
[----:B------:R-:W-:Y:S01]  /*0060*/  ISETP.GE.AND P0, PT, R20, c[0x0][0x17c], PT ;  /* 0x00005f0014007a0c */ /* 0x000fe20003f06270 */
[----:B-1----:R-:W-:-:S05]  /*0070*/  IMAD R19, R0, c[0x0][0x0], R21 ;  /* 0x0000000000137a24 */ /* 0x002fca00078e0215 */
[----:B------:R-:W-:-:S13]  /*0080*/  ISETP.GE.OR P0, PT, R19, c[0x0][0x178], P0 ;  /* 0x00005e0013007a0c */ /* 0x000fda0000706670 */
[----:B------:R-:W-:Y:S05]  /*0090*/  @P0 EXIT ;  /* 0x000000000000094d */ /* 0x000fea0003800000 */
[----:B------:R-:W-:Y:S01]  /*00a0*/  ISETP.GE.AND P5, PT, R19, 0x1, PT ;  /* 0x000000011300780c */ /* 0x000fe20003fa6270 */
[----:B------:R-:W-:Y:S01]  /*00b0*/  IMAD.MOV.U32 R15, RZ, RZ, 0x4 ;  /* 0x00000004ff0f7424 */ /* 0x000fe200078e00ff */
[----:B------:R-:W-:Y:S01]  /*00c0*/  I2FP.F32.S32 R18, R19 ;  /* 0x0000001300127245 */ /* 0x000fe20000201400 */
[----:B------:R-:W-:Y:S01]  /*00d0*/  ULDC.64 UR10, c[0x0][0x118] ;  /* 0x00004600000a7ab9 */ /* 0x000fe20000000a00 */
[----:B------:R-:W-:Y:S02]  /*00e0*/  ISETP.NE.OR P5, PT, R21, RZ, !P5 ;  /* 0x000000ff1500720c */ /* 0x000fe40006fa5670 */
[----:B------:R-:W-:Y:S02]  /*00f0*/  I2FP.F32.S32 R17, c[0x0][0x178] ;  /* 0x00005e0000117a45 */ /* 0x000fe40000201400 */
[----:B------:R-:W-:Y:S02]  /*0100*/  I2FP.F32.S32 R16, R20 ;  /* 0x0000001400107245 */ /* 0x000fe40000201400 */
[----:B------:R-:W-:Y:S01]  /*0110*/  IADD3 R3, R22, 0x1, RZ ;  /* 0x0000000116037810 */ /* 0x000fe20007ffe0ff */
[----:B------:R-:W-:-:S02]  /*0120*/  UMOV UR4, 0x1 ;  /* 0x0000000100047882 */ /* 0x000fc40000000000 */
[----:B------:R-:W-:Y:S01]  /*0130*/  FFMA.FTZ R24, R17, R16, R18 ;  /* 0x0000001011187223 */ /* 0x000fe20000010012 */
[----:B------:R-:W-:Y:S01]  /*0140*/  LOP3.LUT P0, RZ, R21, R22, RZ, 0xfc, !PT ;  /* 0x0000001615ff7212 */ /* 0x000fe2000780fcff */
[----:B------:R-:W-:Y:S02]  /*0150*/  ULDC.64 UR6, c[0x0][0x178] ;  /* 0x00005e0000067ab9 */ /* 0x000fe40000000a00 */
[----:B------:R-:W-:Y:S01]  /*0160*/  @!P5 IADD3 R0, R19, -0x1, RZ ;  /* 0xffffffff1300d810 */ /* 0x000fe20007ffe0ff */
[----:B------:R-:W-:Y:S01]  /*0170*/  ULDC.64 UR8, c[0x0][0x0] ;  /* 0x0000000000087ab9 */ /* 0x000fe20000000a00 */
[----:B------:R-:W0:Y:S02]  /*0180*/  F2I.FTZ.TRUNC.NTZ R24, R24 ;  /* 0x0000001800187305 */ /* 0x000e24000021f100 */
[----:B------:R-:W-:-:S05]  /*0190*/  @!P5 I2FP.F32.S32 R0, R0 ;  /* 0x000000000000d245 */ /* 0x000fca0000201400 */
[----:B------:R-:W-:-:S06]  /*01a0*/  @!P5 FFMA.FTZ R2, R17, R16, R0 ;  /* 0x000000101102d223 */ /* 0x000fcc0000010000 */
[----:B------:R-:W1:Y:S01]  /*01b0*/  @!P5 F2I.FTZ.TRUNC.NTZ R2, R2 ;  /* 0x000000020002d305 */ /* 0x000e62000021f100 */
[----:B0-----:R-:W-:-:S06]  /*01c0*/  IMAD.WIDE R4, R24, R15, c[0x0][0x160] ;  /* 0x0000580018047625 */ /* 0x001fcc00078e020f */
[----:B------:R0:W2:Y:S01]  /*01d0*/  LDG.E R5, [R4.64] ;  /* 0x0000000a04057981 */ /* 0x0000a2000c1e1900 */
[----:B-1----:R-:W-:-:S06]  /*01e0*/  @!P5 IMAD.WIDE R6, R2, R15, c[0x0][0x160] ;  /* 0x000058000206d625 */ /* 0x002fcc00078e020f */
[----:B------:R1:W3:Y:S01]  /*01f0*/  @!P5 LDG.E R6, [R6.64] ;  /* 0x0000000a0606d981 */ /* 0x0002e2000c1e1900 */
[----:B------:R-:W-:Y:S01]  /*0200*/  IADD3 R0, R21, 0x1, RZ ;  /* 0x0000000115007810 */ /* 0x000fe20007ffe0ff */
[----:B------:R-:W-:Y:S01]  /*0210*/  UIADD3 UR5, -UR4, UR6, URZ ;  /* 0x0000000604057290 */ /* 0x000fe2000fffe13f */
[----:B------:R-:W-:Y:S01]  /*0220*/  I2FP.F32.S32 R3, R3 ;  /* 0x0000000300037245 */ /* 0x000fe20000201400 */
[----:B------:R-:W-:Y:S01]  /*0230*/  UIADD3 UR6, -UR4, UR9, URZ ;  /* 0x0000000904067290 */ /* 0x000fe2000fffe13f */
[----:B------:R-:W-:Y:S01]  /*0240*/  I2FP.F32.S32 R0, R0 ;  /* 0x0000000000007245 */ /* 0x000fe20000201400 */
[----:B------:R-:W-:Y:S01]  /*0250*/  UIADD3 UR7, -UR4, UR7, URZ ;  /* 0x0000000704077290 */ /* 0x000fe2000fffe13f */
[----:B------:R-:W-:Y:S01]  /*0260*/  ISETP.LT.OR P0, PT, R19, 0x1, P0 ;  /* 0x000000011300780c */ /* 0x000fe20000701670 */
[C---:B------:R-:W-:Y:S01]  /*0270*/  @!P5 FFMA.FTZ R2, R3.reuse, 10, RZ ;  /* 0x412000000302d823 */ /* 0x040fe200000100ff */
[----:B------:R-:W-:Y:S01]  /*0280*/  UIADD3 UR4, -UR4, UR8, URZ ;  /* 0x0000000804047290 */ /* 0x000fe2000fffe13f */
[----:B------:R-:W-:Y:S01]  /*0290*/  FFMA.FTZ R14, R3, 10, R0 ;  /* 0x41200000030e7823 */ /* 0x000fe20000010000 */
[----:B------:R-:W-:Y:S01]  /*02a0*/  ISETP.LT.OR P2, PT, R20, 0x1, P0 ;  /* 0x000000011400780c */ /* 0x000fe20000741670 */
[----:B-1----:R1:W-:Y:S01]  /*02b0*/  @!P5 F2I.FTZ.TRUNC.NTZ R7, R2 ;  /* 0x000000020007d305 */ /* 0x0023e2000021f100 */
[----:B------:R-:W-:-:S02]  /*02c0*/  ISETP.NE.AND P1, PT, R22, UR6, PT ;  /* 0x0000000616007c0c */ /* 0x000fc4000bf25270 */
[----:B------:R-:W-:Y:S02]  /*02d0*/  ISETP.GE.AND P4, PT, R20, 0x1, PT ;  /* 0x000000011400780c */ /* 0x000fe40003f86270 */
[----:B------:R-:W-:Y:S02]  /*02e0*/  ISETP.GE.AND P0, PT, R19, UR5, PT ;  /* 0x0000000513007c0c */ /* 0x000fe4000bf06270 */
[C---:B------:R-:W-:Y:S01]  /*02f0*/  ISETP.NE.OR P6, PT, R21.reuse, RZ, P1 ;  /* 0x000000ff1500720c */ /* 0x040fe20000fc5670 */
[----:B------:R-:W-:Y:S01]  /*0300*/  F2I.FTZ.TRUNC.NTZ R14, R14 ;  /* 0x0000000e000e7305 */ /* 0x000fe2000021f100 */
[----:B------:R-:W-:Y:S02]  /*0310*/  ISETP.NE.OR P4, PT, R22, RZ, !P4 ;  /* 0x000000ff1600720c */ /* 0x000fe40006785670 */
[----:B------:R-:W-:Y:S02]  /*0320*/  ISETP.GE.AND P3, PT, R20, UR7, PT ;  /* 0x0000000714007c0c */ /* 0x000fe4000bf66270 */
[----:B------:R-:W-:-:S02]  /*0330*/  ISETP.NE.OR P0, PT, R21, UR4, P0 ;  /* 0x0000000415007c0c */ /* 0x000fc40008705670 */
[C---:B------:R-:W-:Y:S02]  /*0340*/  ISETP.LT.OR P6, PT, R19.reuse, 0x1, P6 ;  /* 0x000000011300780c */ /* 0x040fe400037c1670 */
[----:B------:R-:W-:Y:S02]  /*0350*/  @!P2 IADD3 R9, R20, -0x1, RZ ;  /* 0xffffffff1409a810 */ /* 0x000fe40007ffe0ff */
[----:B------:R-:W-:Y:S02]  /*0360*/  @!P2 IADD3 R8, R19, -0x1, RZ ;  /* 0xffffffff1308a810 */ /* 0x000fe40007ffe0ff */
[----:B------:R-:W-:Y:S02]  /*0370*/  ISETP.NE.OR P3, PT, R22, UR6, P3 ;  /* 0x0000000616007c0c */ /* 0x000fe40009f65670 */
[----:B------:R-:W-:Y:S02]  /*0380*/  ISETP.GE.OR P6, PT, R20, UR7, P6 ;  /* 0x0000000714007c0c */ /* 0x000fe4000b7c6670 */
[----:B-1----:R-:W-:-:S02]  /*0390*/  @!P2 I2FP.F32.S32 R2, R9 ;  /* 0x000000090002a245 */ /* 0x002fc40000201400 */
[----:B------:R-:W-:Y:S02]  /*03a0*/  ISETP.NE.OR P1, PT, R21, UR4, P1 ;  /* 0x0000000415007c0c */ /* 0x000fe40008f25670 */
[C---:B0-----:R-:W-:Y:S02]  /*03b0*/  @!P4 IADD3 R4, R20.reuse, -0x1, RZ ;  /* 0xffffffff1404c810 */ /* 0x041fe40007ffe0ff */
[----:B------:R-:W-:Y:S02]  /*03c0*/  ISETP.GE.OR P1, PT, R19, UR5, P1 ;  /* 0x0000000513007c0c */ /* 0x000fe40008f26670 */
[----:B------:R-:W-:Y:S02]  /*03d0*/  @!P4 I2FP.F32.S32 R4, R4 ;  /* 0x000000040004c245 */ /* 0x000fe40000201400 */
[C---:B------:R-:W-:Y:S02]  /*03e0*/  ISETP.GE.OR P1, PT, R20.reuse, UR7, P1 ;  /* 0x0000000714007c0c */ /* 0x040fe40008f26670 */
[----:B------:R-:W-:Y:S01]  /*03f0*/  @!P6 IADD3 R9, R20, 0x1, RZ ;  /* 0x000000011409e810 */ /* 0x000fe20007ffe0ff */
[----:B------:R-:W-:-:S03]  /*0400*/  @!P4 FFMA.FTZ R4, R17, R4, R18 ;  /* 0x000000041104c223 */ /* 0x000fc60000010012 */
[----:B------:R-:W-:Y:S01]  /*0410*/  @!P6 I2FP.F32.S32 R10, R9 ;  /* 0x00000009000ae245 */ /* 0x000fe20000201400 */
[----:B------:R-:W0:Y:S06]  /*0420*/  @!P4 F2I.FTZ.TRUNC.NTZ R26, R4 ;  /* 0x00000004001ac305 */ /* 0x000e2c000021f100 */
[----:B------:R-:W-:-:S04]  /*0430*/  @!P1 IADD3 R9, R20, 0x1, RZ ;  /* 0x0000000114099810 */ /* 0x000fc80007ffe0ff */
[----:B------:R-:W-:Y:S01]  /*0440*/  @!P1 I2FP.F32.S32 R30, R9 ;  /* 0x00000009001e9245 */ /* 0x000fe20000201400 */
[----:B0-----:R-:W-:-:S05]  /*0450*/  @!P4 IMAD.WIDE R26, R26, R15, c[0x0][0x160] ;  /* 0x000058001a1ac625 */ /* 0x001fca00078e020f */
[----:B------:R0:W4:Y:S04]  /*0460*/  @!P4 LDG.E R23, [R26.64] ;  /* 0x0000000a1a17c981 */ /* 0x000128000c1e1900 */
[----:B--2---:R1:W-:Y:S02]  /*0470*/  STS [R14.X4], R5 ;  /* 0x000000050e007388 */ /* 0x0043e40000004800 */
[----:B-1----:R-:W-:Y:S02]  /*0480*/  @!P2 I2FP.F32.S32 R5, R8 ;  /* 0x000000080005a245 */ /* 0x002fe40000201400 */
[----:B---3--:R1:W-:Y:S01]  /*0490*/  @!P5 STS [R7.X4], R6 ;  /* 0x000000060700d388 */ /* 0x0083e20000004800 */
[----:B------:R-:W-:Y:S02]  /*04a0*/  ISETP.NE.AND P5, PT, R21, UR4, PT ;  /* 0x0000000415007c0c */ /* 0x000fe4000bfa5270 */
[----:B------:R-:W-:Y:S01]  /*04b0*/  @!P2 FFMA.FTZ R8, R17, R2, R5 ;  /* 0x000000021108a223 */ /* 0x000fe20000010005 */
[----:B------:R-:W-:-:S02]  /*04c0*/  @!P0 IADD3 R2, R19, 0x1, RZ ;  /* 0x0000000113028810 */ /* 0x000fc40007ffe0ff */
[----:B------:R-:W-:Y:S02]  /*04d0*/  ISETP.NE.OR P5, PT, R22, RZ, P5 ;  /* 0x000000ff1600720c */ /* 0x000fe40002fa5670 */
[C---:B------:R-:W-:Y:S02]  /*04e0*/  @!P3 IADD3 R5, R20.reuse, 0x1, RZ ;  /* 0x000000011405b810 */ /* 0x040fe40007ffe0ff */
[C---:B------:R-:W-:Y:S01]  /*04f0*/  ISETP.GE.OR P5, PT, R19.reuse, UR5, P5 ;  /* 0x0000000513007c0c */ /* 0x040fe2000afa6670 */
[----:B-1----:R1:W-:Y:S01]  /*0500*/  @!P2 F2I.FTZ.TRUNC.NTZ R6, R8 ;  /* 0x000000080006a305 */ /* 0x0023e2000021f100 */
[----:B------:R-:W-:Y:S02]  /*0510*/  @!P0 I2FP.F32.S32 R2, R2 ;  /* 0x0000000200028245 */ /* 0x000fe40000201400 */
[----:B------:R-:W-:Y:S02]  /*0520*/  ISETP.LT.OR P5, PT, R20, 0x1, P5 ;  /* 0x000000011400780c */ /* 0x000fe40002fa1670 */
[----:B------:R-:W-:Y:S01]  /*0530*/  @!P6 IADD3 R7, R19, -0x1, RZ ;  /* 0xffffffff1307e810 */ /* 0x000fe20007ffe0ff */
[----:B------:R-:W-:Y:S01]  /*0540*/  @!P0 FFMA.FTZ R2, R17, R16, R2 ;  /* 0x0000001011028223 */ /* 0x000fe20000010002 */
[----:B------:R-:W-:-:S02]  /*0550*/  @!P3 I2FP.F32.S32 R5, R5 ;  /* 0x000000050005b245 */ /* 0x000fc40000201400 */
[----:B------:R-:W-:Y:S01]  /*0560*/  @!P6 I2FP.F32.S32 R12, R7 ;  /* 0x00000007000ce245 */ /* 0x000fe20000201400 */
[----:B------:R-:W2:Y:S02]  /*0570*/  @!P0 F2I.FTZ.TRUNC.NTZ R28, R2 ;  /* 0x00000002001c8305 */ /* 0x000ea4000021f100 */
[C---:B------:R-:W-:Y:S02]  /*0580*/  @!P3 FFMA.FTZ R4, R17.reuse, R5, R18 ;  /* 0x000000051104b223 */ /* 0x040fe40000010012 */
[----:B------:R-:W-:Y:S02]  /*0590*/  @!P6 FFMA.FTZ R5, R17, R10, R12 ;  /* 0x0000000a1105e223 */ /* 0x000fe4000001000c */
[----:B-1----:R-:W-:Y:S02]  /*05a0*/  @!P5 IADD3 R8, R20, -0x1, RZ ;  /* 0xffffffff1408d810 */ /* 0x002fe40007ffe0ff */
[----:B------:R-:W-:Y:S01]  /*05b0*/  @!P5 IADD3 R7, R19, 0x1, RZ ;  /* 0x000000011307d810 */ /* 0x000fe20007ffe0ff */
[----:B------:R-:W1:Y:S01]  /*05c0*/  @!P3 F2I.FTZ.TRUNC.NTZ R4, R4 ;  /* 0x000000040004b305 */ /* 0x000e62000021f100 */
[----:B------:R-:W-:-:S02]  /*05d0*/  @!P5 I2FP.F32.S32 R10, R8 ;  /* 0x00000008000ad245 */ /* 0x000fc40000201400 */
[----:B------:R-:W-:Y:S02]  /*05e0*/  @!P5 I2FP.F32.S32 R12, R7 ;  /* 0x00000007000cd245 */ /* 0x000fe40000201400 */
[----:B------:R-:W-:Y:S01]  /*05f0*/  @!P1 IADD3 R7, R19, 0x1, RZ ;  /* 0x0000000113079810 */ /* 0x000fe20007ffe0ff */
[----:B--2---:R-:W-:Y:S02]  /*0600*/  @!P0 IMAD.WIDE R28, R28, R15, c[0x0][0x160] ;  /* 0x000058001c1c8625 */ /* 0x004fe400078e020f */
[C---:B------:R-:W-:Y:S01]  /*0610*/  @!P5 FFMA.FTZ R2, R17.reuse, R10, R12 ;  /* 0x0000000a1102d223 */ /* 0x040fe2000001000c */
[----:B------:R-:W-:Y:S01]  /*0620*/  @!P1 I2FP.F32.S32 R10, R7 ;  /* 0x00000007000a9245 */ /* 0x000fe20000201400 */
[----:B------:R1:W2:Y:S01]  /*0630*/  @!P6 F2I.FTZ.TRUNC.NTZ R8, R5 ;  /* 0x000000050008e305 */ /* 0x0002a2000021f100 */
[----:B------:R3:W5:Y:S03]  /*0640*/  @!P0 LDG.E R25, [R28.64] ;  /* 0x0000000a1c198981 */ /* 0x000766000c1e1900 */
[----:B------:R-:W-:-:S04]  /*0650*/  @!P1 FFMA.FTZ R30, R17, R30, R10 ;  /* 0x0000001e111e9223 */ /* 0x000fc8000001000a */
[----:B------:R-:W0:Y:S01]  /*0660*/  @!P5 F2I.FTZ.TRUNC.NTZ R2, R2 ;  /* 0x000000020002d305 */ /* 0x000e22000021f100 */
[----:B-1----:R-:W-:-:S04]  /*0670*/  @!P3 IMAD.WIDE R4, R4, R15, c[0x0][0x160] ;  /* 0x000058000404b625 */ /* 0x002fc800078e020f */
[-C--:B------:R-:W-:Y:S02]  /*0680*/  @!P2 IMAD.WIDE R6, R6, R15.reuse, c[0x0][0x160] ;  /* 0x000058000606a625 */ /* 0x080fe400078e020f */
[----:B------:R1:W4:Y:S01]  /*0690*/  @!P3 LDG.E R4, [R4.64] ;  /* 0x0000000a0404b981 */ /* 0x000322000c1e1900 */
[----:B------:R-:W1:Y:S03]  /*06a0*/  @!P1 F2I.FTZ.TRUNC.NTZ R12, R30 ;  /* 0x0000001e000c9305 */ /* 0x000e66000021f100 */
[----:B------:R1:W4:Y:S01]  /*06b0*/  @!P2 LDG.E R6, [R6.64] ;  /* 0x0000000a0606a981 */ /* 0x000322000c1e1900 */
[----:B--2---:R-:W-:-:S04]  /*06c0*/  @!P6 IMAD.WIDE R8, R8, R15, c[0x0][0x160] ;  /* 0x000058000808e625 */ /* 0x004fc800078e020f */
[-C--:B0-----:R-:W-:Y:S02]  /*06d0*/  @!P5 IMAD.WIDE R10, R2, R15.reuse, c[0x0][0x160] ;  /* 0x00005800020ad625 */ /* 0x081fe400078e020f */
[----:B------:R0:W2:Y:S04]  /*06e0*/  @!P6 LDG.E R8, [R8.64] ;  /* 0x0000000a0808e981 */ /* 0x0000a8000c1e1900 */
[----:B------:R0:W2:Y:S01]  /*06f0*/  @!P5 LDG.E R10, [R10.64] ;  /* 0x0000000a0a0ad981 */ /* 0x0000a2000c1e1900 */
[----:B-1----:R-:W-:-:S06]  /*0700*/  @!P1 IMAD.WIDE R12, R12, R15, c[0x0][0x160] ;  /* 0x000058000c0c9625 */ /* 0x002fcc00078e020f */
[----:B------:R1:W2:Y:S01]  /*0710*/  @!P1 LDG.E R12, [R12.64] ;  /* 0x0000000a0c0c9981 */ /* 0x0002a2000c1e1900 */
[----:B------:R-:W-:-:S04]  /*0720*/  @!P0 IMAD.MOV.U32 R2, RZ, RZ, 0x41200000 ;  /* 0x41200000ff028424 */ /* 0x000fc800078e00ff */
[----:B------:R-:W-:Y:S01]  /*0730*/  @!P0 FFMA.FTZ R27, R3, R2, 9 ;  /* 0x41100000031b8423 */ /* 0x000fe20000010002 */
[----:B------:R-:W-:Y:S01]  /*0740*/  @!P6 IMAD.MOV.U32 R2, RZ, RZ, 0x41200000 ;  /* 0x41200000ff02e424 */ /* 0x000fe200078e00ff */
[----:B---3--:R-:W-:Y:S01]  /*0750*/  @!P2 FFMA.FTZ R29, RZ, 10, RZ ;  /* 0x41200000ff1da823 */ /* 0x008fe200000100ff */
[----:B------:R-:W-:Y:S02]  /*0760*/  @!P3 IMAD.MOV.U32 R5, RZ, RZ, 0x41200000 ;  /* 0x41200000ff05b424 */ /* 0x000fe400078e00ff */
[----:B------:R-:W-:Y:S01]  /*0770*/  @!P6 FFMA.FTZ R7, R2, 9, RZ ;  /* 0x411000000207e823 */ /* 0x000fe200000100ff */
[----:B------:R-:W-:Y:S02]  /*0780*/  @!P1 IMAD.MOV.U32 R2, RZ, RZ, 0x41200000 ;  /* 0x41200000ff029424 */ /* 0x000fe400078e00ff */
[----:B-1----:R-:W-:Y:S01]  /*0790*/  @!P1 IMAD.MOV.U32 R13, RZ, RZ, 0x41100000 ;  /* 0x41100000ff0d9424 */ /* 0x002fe200078e00ff */
[--C-:B------:R-:W-:Y:S01]  /*07a0*/  @!P4 FFMA.FTZ R26, RZ, 10, R0.reuse ;  /* 0x41200000ff1ac823 */ /* 0x100fe20000010000 */
[----:B------:R-:W-:Y:S01]  /*07b0*/  @!P0 F2I.FTZ.TRUNC.NTZ R28, R27 ;  /* 0x0000001b001c8305 */ /* 0x000fe2000021f100 */
[----:B0-----:R-:W-:Y:S01]  /*07c0*/  @!P5 IMAD.MOV.U32 R9, RZ, RZ, 0x41200000 ;  /* 0x41200000ff09d424 */ /* 0x001fe200078e00ff */
[----:B------:R-:W-:Y:S01]  /*07d0*/  @!P1 FFMA.FTZ R13, R2, R13, 9 ;  /* 0x41100000020d9423 */ /* 0x000fe2000001000d */
[----:B------:R-:W-:-:S05]  /*07e0*/  @!P3 FFMA.FTZ R2, R5, 9, R0 ;  /* 0x411000000502b823 */ /* 0x000fca0000010000 */
[----:B------:R-:W0:Y:S01]  /*07f0*/  @!P2 F2I.FTZ.TRUNC.NTZ R29, R29 ;  /* 0x0000001d001da305 */ /* 0x000e22000021f100 */
[----:B------:R-:W-:-:S07]  /*0800*/  @!P5 FFMA.FTZ R9, RZ, R9, 9 ;  /* 0x41100000ff09d423 */ /* 0x000fce0000010009 */
[----:B------:R-:W-:Y:S08]  /*0810*/  @!P4 F2I.FTZ.TRUNC.NTZ R26, R26 ;  /* 0x0000001a001ac305 */ /* 0x000ff0000021f100 */
[----:B------:R-:W-:Y:S01]  /*0820*/  @!P3 F2I.FTZ.TRUNC.NTZ R5, R2 ;  /* 0x000000020005b305 */ /* 0x000fe2000021f100 */
[----:B0-----:R-:W-:-:S07]  /*0830*/  @!P2 IMAD.SHL.U32 R29, R29, 0x4, RZ ;  /* 0x000000041d1da824 */ /* 0x001fce00078e00ff */
[----:B------:R-:W0:Y:S08]  /*0840*/  @!P6 F2I.FTZ.TRUNC.NTZ R7, R7 ;  /* 0x000000070007e305 */ /* 0x000e30000021f100 */
[----:B------:R-:W1:Y:S08]  /*0850*/  @!P5 F2I.FTZ.TRUNC.NTZ R9, R9 ;  /* 0x000000090009d305 */ /* 0x000e70000021f100 */
[----:B------:R-:W3:Y:S01]  /*0860*/  @!P1 F2I.FTZ.TRUNC.NTZ R13, R13 ;  /* 0x0000000d000d9305 */ /* 0x000ee2000021f100 */
[----:B0-----:R-:W-:-:S02]  /*0870*/  @!P6 IMAD.SHL.U32 R7, R7, 0x4, RZ ;  /* 0x000000040707e824 */ /* 0x001fc400078e00ff */
[----:B------:R-:W-:Y:S02]  /*0880*/  IMAD.SHL.U32 R2, R24, 0x4, RZ ;  /* 0x0000000418027824 */ /* 0x000fe400078e00ff */
[----:B-1----:R-:W-:Y:S01]  /*0890*/  @!P5 IMAD.SHL.U32 R11, R9, 0x4, RZ ;  /* 0x00000004090bd824 */ /* 0x002fe200078e00ff */
[----:B------:R-:W-:Y:S01]  /*08a0*/  BSSY B0, `(.L_x_16) ;  /* 0x000006b000007945 */ /* 0x000fe20003800000 */
[----:B---3--:R-:W-:Y:S01]  /*08b0*/  @!P1 IMAD.SHL.U32 R9, R13, 0x4, RZ ;  /* 0x000000040d099824 */ /* 0x008fe200078e00ff */
[----:B------:R-:W-:-:S04]  /*08c0*/  SHF.R.S32.HI R13, RZ, 0x1f, R24 ;  /* 0x0000001fff0d7819 */ /* 0x000fc80000011418 */
[----:B------:R-:W-:Y:S01]  /*08d0*/  SHF.L.U64.HI R24, R24, 0x2, R13 ;  /* 0x0000000218187819 */ /* 0x000fe2000001020d */
[----:B-----5:R-:W-:Y:S01]  /*08e0*/  @!P0 STS [R28.X4], R25 ;  /* 0x000000191c008388 */ /* 0x020fe20000004800 */
[----:B------:R-:W-:-:S03]  /*08f0*/  ISETP.GE.AND P0, PT, R19, UR5, PT ;  /* 0x0000000513007c0c */ /* 0x000fc6000bf06270 */
[----:B----4-:R-:W-:Y:S01]  /*0900*/  @!P4 STS [R26.X4], R23 ;  /* 0x000000171a00c388 */ /* 0x010fe20000004800 */
[----:B------:R-:W-:-:S04]  /*0910*/  ISETP.GT.AND P0, PT, R19, RZ, !P0 ;  /* 0x000000ff1300720c */ /* 0x000fc80004704270 */
[C---:B------:R-:W-:Y:S01]  /*0920*/  ISETP.GT.AND P0, PT, R20.reuse, RZ, P0 ;  /* 0x000000ff1400720c */ /* 0x040fe20000704270 */
[----:B------:R0:W-:Y:S04]  /*0930*/  @!P3 STS [R5.X4], R4 ;  /* 0x000000040500b388 */ /* 0x0001e80000004800 */
[----:B------:R1:W-:Y:S01]  /*0940*/  @!P2 STS [R29], R6 ;  /* 0x000000061d00a388 */ /* 0x0003e20000000800 */
[----:B------:R-:W-:-:S03]  /*0950*/  ISETP.LT.AND P2, PT, R20, UR7, PT ;  /* 0x0000000714007c0c */ /* 0x000fc6000bf41270 */
[----:B--2---:R1:W-:Y:S04]  /*0960*/  @!P6 STS [R7], R8 ;  /* 0x000000080700e388 */ /* 0x0043e80000000800 */
[----:B------:R1:W-:Y:S04]  /*0970*/  @!P5 STS [R11], R10 ;  /* 0x0000000a0b00d388 */ /* 0x0003e80000000800 */
[----:B------:R1:W-:Y:S04]  /*0980*/  @!P1 STS [R9], R12 ;  /* 0x0000000c09009388 */ /* 0x0003e80000000800 */
[----:B------:R-:W-:Y:S01]  /*0990*/  BAR.SYNC.DEFER_BLOCKING 0x0 ;  /* 0x0000000000007b1d */ /* 0x000fe20000010000 */
[----:B0-----:R-:W-:-:S04]  /*09a0*/  IADD3 R4, P1, R2, c[0x0][0x168], RZ ;  /* 0x00005a0002047a10 */ /* 0x001fc80007f3e0ff */
[----:B------:R-:W-:Y:S01]  /*09b0*/  IADD3.X R5, R24, c[0x0][0x16c], RZ, P1, !PT ;  /* 0x00005b0018057a10 */ /* 0x000fe20000ffe4ff */
[----:B------:R-:W-:Y:S05]  /*09c0*/  @P0 BRA P2, `(.L_x_17) ;  /* 0x0000038000000947 */ /* 0x000fea0001000000 */
[C---:B-1----:R-:W-:Y:S02]  /*09d0*/  ISETP.NE.AND P0, PT, R19.reuse, UR5, PT ;  /* 0x0000000513007c0c */ /* 0x042fe4000bf05270 */
[C---:B------:R-:W-:Y:S02]  /*09e0*/  ISETP.NE.AND P2, PT, R20.reuse, UR7, PT ;  /* 0x0000000714007c0c */ /* 0x040fe4000bf45270 */
[----:B------:R-:W-:Y:S02]  /*09f0*/  ISETP.NE.AND P0, PT, R19, RZ, P0 ;  /* 0x000000ff1300720c */ /* 0x000fe40000705270 */
[C---:B------:R-:W-:Y:S02]  /*0a00*/  ISETP.NE.AND P1, PT, R20.reuse, UR7, PT ;  /* 0x0000000714007c0c */ /* 0x040fe4000bf25270 */
[----:B------:R-:W-:-:S13]  /*0a10*/  ISETP.NE.AND P0, PT, R20, RZ, P0 ;  /* 0x000000ff1400720c */ /* 0x000fda0000705270 */
[----:B------:R-:W-:Y:S05]  /*0a20*/  @P0 BRA P2, `(.L_x_18) ;  /* 0x0000052000000947 */ /* 0x000fea0001000000 */
[----:B------:R-:W-:-:S13]  /*0a30*/  ISETP.NE.AND P0, PT, RZ, c[0x0][0x190], PT ;  /* 0x00006400ff007a0c */ /* 0x000fda0003f05270 */
        /* <DEDUP_REMOVED lines=14> */
[----:B------:R-:W0:Y:S02]  /*0b20*/  F2I.FTZ.TRUNC.NTZ R6, R20 ;  /* 0x0000001400067305 */ /* 0x000e24000021f100 */
[----:B0-----:R-:W-:-:S06]  /*0b30*/  IMAD.WIDE R6, R6, R15, c[0x0][0x160] ;  /* 0x0000580006067625 */ /* 0x001fcc00078e020f */
[----:B------:R-:W2:Y:S01]  /*0b40*/  LDG.E R6, [R6.64] ;  /* 0x0000000a06067981 */ /* 0x000ea2000c1e1900 */
[----:B------:R-:W-:-:S04]  /*0b50*/  IMAD.MOV.U32 R3, RZ, RZ, c[0x0][0x188] ;  /* 0x00006200ff037624 */ /* 0x000fc800078e00ff */
[----:B--2---:R-:W-:-:S05]  /*0b60*/  FFMA.FTZ R3, R3, 5, R6 ;  /* 0x40a0000003037823 */ /* 0x004fca0000010006 */
[----:B------:R0:W-:Y:S01]  /*0b70*/  STG.E [R4.64], R3 ;  /* 0x0000000304007986 */ /* 0x0001e2000c10190a */
[----:B------:R-:W-:Y:S05]  /*0b80*/  BRA `(.L_x_18) ;  /* 0x000003c000007947 */ /* 0x000fea0003800000 */
.L_x_22:
[----:B------:R-:W-:-:S04]  /*0b90*/  FFMA.FTZ R17, R17, 1, R18 ;  /* 0x3f80000011117823 */ /* 0x000fc80000010012 */
[----:B------:R-:W0:Y:S02]  /*0ba0*/  F2I.FTZ.TRUNC.NTZ R6, R17 ;  /* 0x0000001100067305 */ /* 0x000e24000021f100 */
[----:B0-----:R-:W-:-:S06]  /*0bb0*/  IMAD.WIDE R6, R6, R15, c[0x0][0x160] ;  /* 0x0000580006067625 */ /* 0x001fcc00078e020f */
[----:B------:R-:W2:Y:S01]  /*0bc0*/  LDG.E R6, [R6.64] ;  /* 0x0000000a06067981 */ /* 0x000ea2000c1e1900 */
[----:B------:R-:W-:-:S04]  /*0bd0*/  IMAD.MOV.U32 R3, RZ, RZ, c[0x0][0x188] ;  /* 0x00006200ff037624 */ /* 0x000fc800078e00ff */
[----:B--2---:R-:W-:-:S05]  /*0be0*/  FFMA.FTZ R3, R3, 5, R6 ;  /* 0x40a0000003037823 */ /* 0x004fca0000010006 */
[----:B------:R0:W-:Y:S01]  /*0bf0*/  STG.E [R4.64], R3 ;  /* 0x0000000304007986 */ /* 0x0001e2000c10190a */
[----:B------:R-:W-:Y:S05]  /*0c00*/  BRA `(.L_x_18) ;  /* 0x0000034000007947 */ /* 0x000fea0003800000 */
.L_x_21:
[----:B------:R-:W-:-:S04]  /*0c10*/  IADD3 R19, R19, -0x1, RZ ;  /* 0xffffffff13137810 */ /* 0x000fc80007ffe0ff */
[----:B------:R-:W-:-:S05]  /*0c20*/  I2FP.F32.S32 R0, R19 ;  /* 0x0000001300007245 */ /* 0x000fca0000201400 */
[----:B------:R-:W-:-:S06]  /*0c30*/  FFMA.FTZ R0, R17, R16, R0 ;  /* 0x0000001011007223 */ /* 0x000fcc0000010000 */
[----:B------:R-:W0:Y:S02]  /*0c40*/  F2I.FTZ.TRUNC.NTZ R0, R0 ;  /* 0x0000000000007305 */ /* 0x000e24000021f100 */
[----:B0-----:R-:W-:-:S06]  /*0c50*/  IMAD.WIDE R6, R0, R15, c[0x0][0x160] ;  /* 0x0000580000067625 */ /* 0x001fcc00078e020f */
[----:B------:R-:W2:Y:S01]  /*0c60*/  LDG.E R6, [R6.64] ;  /* 0x0000000a06067981 */ /* 0x000ea2000c1e1900 */
[----:B------:R-:W-:-:S04]  /*0c70*/  IMAD.MOV.U32 R3, RZ, RZ, c[0x0][0x184] ;  /* 0x00006100ff037624 */ /* 0x000fc800078e00ff */
[----:B--2---:R-:W-:-:S05]  /*0c80*/  FFMA.FTZ R3, R3, 5, R6 ;  /* 0x40a0000003037823 */ /* 0x004fca0000010006 */
[----:B------:R0:W-:Y:S01]  /*0c90*/  STG.E [R4.64], R3 ;  /* 0x0000000304007986 */ /* 0x0001e2000c10190a */
[----:B------:R-:W-:Y:S05]  /*0ca0*/  BRA `(.L_x_18) ;  /* 0x000002a000007947 */ /* 0x000fea0003800000 */
.L_x_20:
[----:B------:R-:W-:-:S04]  /*0cb0*/  FFMA.FTZ R16, R17, R16, 1 ;  /* 0x3f80000011107423 */ /* 0x000fc80000010010 */
[----:B------:R-:W0:Y:S02]  /*0cc0*/  F2I.FTZ.TRUNC.NTZ R6, R16 ;  /* 0x0000001000067305 */ /* 0x000e24000021f100 */
[----:B0-----:R-:W-:-:S06]  /*0cd0*/  IMAD.WIDE R6, R6, R15, c[0x0][0x160] ;  /* 0x0000580006067625 */ /* 0x001fcc00078e020f */
[----:B------:R-:W2:Y:S01]  /*0ce0*/  LDG.E R6, [R6.64] ;  /* 0x0000000a06067981 */ /* 0x000ea2000c1e1900 */
[----:B------:R-:W-:-:S04]  /*0cf0*/  IMAD.MOV.U32 R3, RZ, RZ, c[0x0][0x184] ;  /* 0x00006100ff037624 */ /* 0x000fc800078e00ff */
[----:B--2---:R-:W-:-:S05]  /*0d00*/  FFMA.FTZ R3, R3, 5, R6 ;  /* 0x40a0000003037823 */ /* 0x004fca0000010006 */
[----:B------:R0:W-:Y:S01]  /*0d10*/  STG.E [R4.64], R3 ;  /* 0x0000000304007986 */ /* 0x0001e2000c10190a */
[----:B------:R-:W-:Y:S05]  /*0d20*/  BRA `(.L_x_18) ;  /* 0x0000022000007947 */ /* 0x000fea0003800000 */
.L_x_19:
[----:B------:R0:W-:Y:S01]  /*0d30*/  STG.E [R4.64], RZ ;  /* 0x000000ff04007986 */ /* 0x0001e2000c10190a */
[----:B------:R-:W-:Y:S05]  /*0d40*/  BRA `(.L_x_18) ;  /* 0x0000020000007947 */ /* 0x000fea0003800000 */
.L_x_17:
[----:B-1----:R-:W-:Y:S01]  /*0d50*/  I2FP.F32.S32 R7, R22 ;  /* 0x0000001600077245 */ /* 0x002fe20000201400 */
[----:B------:R-:W0:Y:S01]  /*0d60*/  LDS R14, [R14.X4] ;  /* 0x000000000e0e7984 */ /* 0x000e220000004800 */
[----:B------:R-:W-:Y:S01]  /*0d70*/  IADD3 R22, R22, 0x2, RZ ;  /* 0x0000000216167810 */ /* 0x000fe20007ffe0ff */
[----:B------:R-:W-:Y:S01]  /*0d80*/  MUFU.RCP R13, c[0x0][0x188] ;  /* 0x00006200000d7b08 */ /* 0x000fe20000001000 */
[----:B------:R-:W-:Y:S01]  /*0d90*/  I2FP.F32.S32 R6, R21 ;  /* 0x0000001500067245 */ /* 0x000fe20000201400 */
[----:B------:R-:W-:Y:S01]  /*0da0*/  FFMA.FTZ R7, R7, 10, R0 ;  /* 0x4120000007077823 */ /* 0x000fe20000010000 */
[----:B------:R-:W-:Y:S02]  /*0db0*/  I2FP.F32.S32 R9, R22 ;  /* 0x0000001600097245 */ /* 0x000fe40000201400 */
[----:B------:R-:W-:Y:S01]  /*0dc0*/  IADD3 R21, R21, 0x2, RZ ;  /* 0x0000000215157810 */ /* 0x000fe20007ffe0ff */
[----:B------:R-:W-:-:S02]  /*0dd0*/  FFMA.FTZ R6, R3, 10, R6 ;  /* 0x4120000003067823 */ /* 0x000fc40000010006 */
[----:B------:R-:W-:Y:S01]  /*0de0*/  FFMA.FTZ R9, R9, 10, R0 ;  /* 0x4120000009097823 */ /* 0x000fe20000010000 */
[----:B------:R-:W-:Y:S01]  /*0df0*/  I2FP.F32.S32 R0, R21 ;  /* 0x0000001500007245 */ /* 0x000fe20000201400 */
[----:B------:R-:W1:Y:S04]  /*0e00*/  F2I.FTZ.TRUNC.NTZ R7, R7 ;  /* 0x0000000700077305 */ /* 0x000e68000021f100 */
[----:B------:R-:W-:-:S04]  /*0e10*/  FFMA.FTZ R0, R3, 10, R0 ;  /* 0x4120000003007823 */ /* 0x000fc80000010000 */
[----:B------:R-:W2:Y:S08]  /*0e20*/  F2I.FTZ.TRUNC.NTZ R9, R9 ;  /* 0x0000000900097305 */ /* 0x000eb0000021f100 */
[----:B------:R-:W3:Y:S01]  /*0e30*/  F2I.FTZ.TRUNC.NTZ R6, R6 ;  /* 0x0000000600067305 */ /* 0x000ee2000021f100 */
[----:B-1----:R-:W-:Y:S07]  /*0e40*/  LDS R11, [R7.X4] ;  /* 0x00000000070b7984 */ /* 0x002fee0000004800 */
[----:B------:R-:W1:Y:S01]  /*0e50*/  F2I.FTZ.TRUNC.NTZ R0, R0 ;  /* 0x0000000000007305 */ /* 0x000e62000021f100 */
[----:B--2---:R-:W2:Y:S01]  /*0e60*/  LDS R10, [R9.X4] ;  /* 0x00000000090a7984 */ /* 0x004ea20000004800 */
[----:B0-----:R-:W-:-:S03]  /*0e70*/  FADD.FTZ R3, R14, R14 ;  /* 0x0000000e0e037221 */ /* 0x001fc60000010000 */
[----:B---3--:R-:W0:Y:S03]  /*0e80*/  LDS R6, [R6.X4] ;  /* 0x0000000006067984 */ /* 0x008e260000004800 */
[----:B------:R-:W3:Y:S01]  /*0e90*/  MUFU.RCP R12, c[0x0][0x184] ;  /* 0x00006100000c7b08 */ /* 0x000ee20000001000 */
[----:B-1----:R-:W1:Y:S01]  /*0ea0*/  LDS R8, [R0.X4] ;  /* 0x0000000000087984 */ /* 0x002e620000004800 */
[----:B--2---:R-:W-:-:S04]  /*0eb0*/  FADD.FTZ R10, -R3, R10 ;  /* 0x0000000a030a7221 */ /* 0x004fc80000010100 */
[----:B------:R-:W-:Y:S01]  /*0ec0*/  FADD.FTZ R10, R10, R11 ;  /* 0x0000000b0a0a7221 */ /* 0x000fe20000010000 */
[----:B------:R-:W-:Y:S01]  /*0ed0*/  IMAD.MOV.U32 R11, RZ, RZ, c[0x0][0x180] ;  /* 0x00006000ff0b7624 */ /* 0x000fe200078e00ff */
[----:B0-----:R-:W-:Y:S02]  /*0ee0*/  FADD.FTZ R3, -R3, R6 ;  /* 0x0000000603037221 */ /* 0x001fe40000010100 */
[----:B------:R-:W-:Y:S01]  /*0ef0*/  FMUL.FTZ R10, R10, R13 ;  /* 0x0000000d0a0a7220 */ /* 0x000fe20000410000 */
[----:B------:R-:W-:Y:S01]  /*0f00*/  FMUL.FTZ R6, R11, c[0x0][0x18c] ;  /* 0x000063000b067a20 */ /* 0x000fe20000410000 */
[----:B-1----:R-:W-:-:S04]  /*0f10*/  FADD.FTZ R3, R3, R8 ;  /* 0x0000000803037221 */ /* 0x002fc80000010000 */
[----:B---3--:R-:W-:-:S04]  /*0f20*/  FFMA.FTZ R3, R3, R12, R10 ;  /* 0x0000000c03037223 */ /* 0x008fc8000001000a */
[----:B------:R-:W-:-:S05]  /*0f30*/  FFMA.FTZ R3, R3, R6, R14 ;  /* 0x0000000603037223 */ /* 0x000fca000001000e */
[----:B------:R0:W-:Y:S02]  /*0f40*/  STG.E [R4.64], R3 ;  /* 0x0000000304007986 */ /* 0x0001e4000c10190a */
.L_x_18:
[----:B------:R-:W-:Y:S05]  /*0f50*/  BSYNC B0 ;  /* 0x0000000000007941 */ /* 0x000fea0003800000 */
.L_x_16:
        /* <DEDUP_REMOVED lines=9> */
.L_x_24:
[----:B------:R-:W-:Y:S05]  /*0ff0*/  BSYNC B0 ;  /* 0x0000000000007941 */ /* 0x000fea0003800000 */
.L_x_23:
[----:B------:R-:W1:Y:S01]  /*1000*/  F2I.FTZ.U32.TRUNC.NTZ R6, R6 ;  /* 0x0000000600067305 */ /* 0x000e62000021f000 */
[----:B0-----:R-:W-:Y:S01]  /*1010*/  IMAD.MOV.U32 R5, RZ, RZ, 0xff ;  /* 0x000000ffff057424 */ /* 0x001fe200078e00ff */
[----:B------:R-:W-:Y:S02]  /*1020*/  IADD3 R2, P0, R2, c[0x0][0x170], RZ ;  /* 0x00005c0002027a10 */ /* 0x000fe40007f1e0ff */
[----:B-1----:R-:W-:Y:S02]  /*1030*/  LOP3.LUT R0, RZ, R6, RZ, 0x33, !PT ;  /* 0x00000006ff007212 */ /* 0x002fe400078e33ff */
[----:B------:R-:W-:-:S04]  /*1040*/  PRMT R3, RZ, 0x7604, R6 ;  /* 0x00007604ff037816 */ /* 0x000fc80000000006 */
[----:B------:R-:W-:Y:S02]  /*1050*/  PRMT R0, R0, 0x7054, R3 ;  /* 0x0000705400007816 */ /* 0x000fe40000000003 */
[----:B------:R-:W-:Y:S02]  /*1060*/  IADD3.X R3, R24, c[0x0][0x174], RZ, P0, !PT ;  /* 0x00005d0018037a10 */ /* 0x000fe400007fe4ff */
[----:B------:R-:W-:-:S05]  /*1070*/  PRMT R5, R5, 0x654, R0 ;  /* 0x0000065405057816 */ /* 0x000fca0000000000 */
[----:B------:R-:W-:Y:S01]  /*1080*/  STG.E [R2.64], R5 ;  /* 0x0000000502007986 */ /* 0x000fe2000c10190a */
[----:B------:R-:W-:Y:S05]  /*1090*/  EXIT ;  /* 0x000000000000794d */ /* 0x000fea0003800000 */
.L_x_25:
        /* <DEDUP_REMOVED lines=14> */
.L_x_38:


//--------------------- .text._Z18add_heat_kernel_1dPfii --------------------------
	.section	.text._Z18add_heat_kernel_1dPfii,"ax",@progbits
	.sectioninfo	@"SHI_REGISTERS=8"
	.align	128
        .global         _Z18add_heat_kernel_1dPfii
        .type           _Z18add_heat_kernel_1dPfii,@function
        .size           _Z18add_heat_kernel_1dPfii,(.L_x_39 - _Z18add_heat_kernel_1dPfii)
        .other          _Z18add_heat_kernel_1dPfii,@"STO_CUDA_ENTRY STV_DEFAULT"
_Z18add_heat_kernel_1dPfii:
.text._Z18add_heat_kernel_1dPfii:
[----:B------:R-:W-:Y:S02]  /*0000*/  IMAD.MOV.U32 R1, RZ, RZ, c[0x0][0x28] ;  /* 0x00000a00ff017624 */ /* 0x000fe400078e00ff */
[----:B------:R-:W0:Y:S04]  /*0010*/  S2R R0, SR_CTAID.X ;  /* 0x0000000000007919 */ /* 0x000e280000002500 */
[----:B------:R-:W0:Y:S02]  /*0020*/  S2R R3, SR_TID.X ;  /* 0x0000000000037919 */ /* 0x000e240000002100 */
[----:B0-----:R-:W-:-:S05]  /*0030*/  IMAD R0, R0, c[0x0][0x0], R3 ;  /* 0x0000000000007a24 */ /* 0x001fca00078e0203 */
[----:B------:R-:W-:-:S04]  /*0040*/  IADD3 R0, R0, -0x5, RZ ;  /* 0xfffffffb00007810 */ /* 0x000fc80007ffe0ff */
[----:B------:R-:W-:-:S04]  /*0050*/  IADD3 R2, R0, c[0x0][0x16c], RZ ;  /* 0x00005b0000027a10 */ /* 0x000fc80007ffe0ff */
[----:B------:R-:W-:-:S04]  /*0060*/  ISETP.GE.AND P0, PT, R2, c[0x0][0x168], PT ;  /* 0x00005a0002007a0c */ /* 0x000fc80003f06270 */
[----:B------:R-:W-:-:S13]  /*0070*/  ISETP.LT.OR P0, PT, R2, RZ, P0 ;  /* 0x000000ff0200720c */ /* 0x000fda0000701670 */
[----:B------:R-:W-:Y:S05]  /*0080*/  @P0 EXIT ;  /* 0x000000000000094d */ /* 0x000fea0003800000 */
[----:B------:R-:W-:-:S04]  /*0090*/  IABS R0, R0 ;  /* 0x0000000000007213 */ /* 0x000fc80000000000 */
[----:B------:R-:W-:-:S13]  /*00a0*/  ISETP.GT.AND P0, PT, R0, 0x5, PT ;  /* 0x000000050000780c */ /* 0x000fda0003f04270 */
[----:B------:R-:W-:Y:S05]  /*00b0*/  @P0 EXIT ;  /* 0x000000000000094d */ /* 0x000fea0003800000 */
[----:B------:R-:W-:Y:S01]  /*00c0*/  IMAD.MOV.U32 R3, RZ, RZ, 0x4 ;  /* 0x00000004ff037424 */ /* 0x000fe200078e00ff */
[----:B------:R-:W-:-:S03]  /*00d0*/  ULDC.64 UR4, c[0x0][0x118] ;  /* 0x0000460000047ab9 */ /* 0x000fc60000000a00 */
[----:B------:R-:W-:-:S05]  /*00e0*/  IMAD.WIDE R2, R2, R3, c[0x0][0x160] ;  /* 0x0000580002027625 */ /* 0x000fca00078e0203 */
[----:B------:R-:W2:Y:S02]  /*00f0*/  LDG.E R0, [R2.64] ;  /* 0x0000000402007981 */ /* 0x000ea4000c1e1900 */
[----:B--2---:R-:W-:-:S05]  /*0100*/  FADD.FTZ R5, R0, 5 ;  /* 0x40a0000000057421 */ /* 0x004fca0000010000 */
[----:B------:R-:W-:Y:S01]  /*0110*/  STG.E [R2.64], R5 ;  /* 0x0000000502007986 */ /* 0x000fe2000c101904 */
[----:B------:R-:W-:Y:S05]  /*0120*/  EXIT ;  /* 0x000000000000794d */ /* 0x000fea0003800000 */
.L_x_26:
        /* <DEDUP_REMOVED lines=13> */
.L_x_39:


//--------------------- .text._Z20heat_kernel_1d_fusedPfS_P6uchar4ifff17BoundaryCondition --------------------------
	.section	.text._Z20heat_kernel_1d_fusedPfS_P6uchar4ifff17BoundaryCondition,"ax",@progbits
	.sectionflags	@"SHF_BARRIERS=1"
	.sectioninfo	@"SHI_REGISTERS=16"
	.align	128
        .global         _Z20heat_kernel_1d_fusedPfS_P6uchar4ifff17BoundaryCondition
        .type           _Z20heat_kernel_1d_fusedPfS_P6uchar4ifff17BoundaryCondition,@function
        .size           _Z20heat_kernel_1d_fusedPfS_P6uchar4ifff17BoundaryCondition,(.L_x_40 - _Z20heat_kernel_1d_fusedPfS_P6uchar4ifff17BoundaryCondition)
        .other          _Z20heat_kernel_1d_fusedPfS_P6uchar4ifff17BoundaryCondition,@"STO_CUDA_ENTRY STV_DEFAULT"
_Z20heat_kernel_1d_fusedPfS_P6uchar4ifff17BoundaryCondition:
.text._Z20heat_kernel_1d_fusedPfS_P6uchar4ifff17BoundaryCondition:
[----:B------:R-:W-:Y:S02]  /*0000*/  IMAD.MOV.U32 R1, RZ, RZ, c[0x0][0x28] ;  /* 0x00000a00ff017624 */ /* 0x000fe400078e00ff */
[----:B------:R-:W0:Y:S04]  /*0010*/  S2R R6, SR_CTAID.X ;  /* 0x0000000000067919 */ /* 0x000e280000002500 */
[----:B------:R-:W0:Y:S02]  /*0020*/  S2R R11, SR_TID.X ;  /* 0x00000000000b7919 */ /* 0x000e240000002100 */
[----:B0-----:R-:W-:-:S05]  /*0030*/  IMAD R0, R6, c[0x0][0x0], R11 ;  /* 0x0000000006007a24 */ /* 0x001fca00078e020b */
[----:B------:R-:W-:-:S13]  /*0040*/  ISETP.GE.AND P0, PT, R0, c[0x0][0x178], PT ;  /* 0x00005e0000007a0c */ /* 0x000fda0003f06270 */
[----:B------:R-:W-:Y:S05]  /*0050*/  @P0 EXIT ;  /* 0x000000000000094d */ /* 0x000fea0003800000 */
[C---:B------:R-:W-:Y:S01]  /*0060*/  IADD3 R2, R11.reuse, 0x1, RZ ;  /* 0x000000010b027810 */ /* 0x040fe20007ffe0ff */
[----:B------:R-:W-:Y:S01]  /*0070*/  ULDC UR4, c[0x0][0x178] ;  /* 0x00005e0000047ab9 */ /* 0x000fe20000000800 */
[C---:B------:R-:W-:Y:S01]  /*0080*/  ISETP.NE.AND P3, PT, R11.reuse, RZ, PT ;  /* 0x000000ff0b00720c */ /* 0x040fe20003f65270 */
[----:B------:R-:W-:Y:S01]  /*0090*/  UIADD3 UR4, UR4, -0x1, URZ ;  /* 0xffffffff04047890 */ /* 0x000fe2000fffe03f */
[----:B------:R-:W-:Y:S01]  /*00a0*/  ISETP.NE.AND P2, PT, R2, 0x8, PT ;  /* 0x000000080200780c */ /* 0x000fe20003f45270 */
[----:B------:R-:W-:Y:S01]  /*00b0*/  IMAD.MOV.U32 R3, RZ, RZ, c[0x0][0x0] ;  /* 0x00000000ff037624 */ /* 0x000fe200078e00ff */
[C---:B------:R-:W-:Y:S01]  /*00c0*/  ISETP.GE.AND P0, PT, R0.reuse, 0x1, PT ;  /* 0x000000010000780c */ /* 0x040fe20003f06270 */
[----:B------:R-:W-:Y:S01]  /*00d0*/  IMAD.MOV.U32 R7, RZ, RZ, 0x4 ;  /* 0x00000004ff077424 */ /* 0x000fe200078e00ff */
[----:B------:R-:W-:Y:S01]  /*00e0*/  ULDC.64 UR6, c[0x0][0x118] ;  /* 0x0000460000067ab9 */ /* 0x000fe20000000a00 */
[----:B------:R-:W-:Y:S02]  /*00f0*/  ISETP.GE.AND P1, PT, R0, UR4, PT ;  /* 0x0000000400007c0c */ /* 0x000fe4000bf26270 */
[----:B------:R-:W-:-:S02]  /*0100*/  ISETP.NE.OR P0, PT, R11, RZ, !P0 ;  /* 0x000000ff0b00720c */ /* 0x000fc40004705670 */
[----:B------:R-:W-:Y:S02]  /*0110*/  IADD3 R2, R3, -0x1, RZ ;  /* 0xffffffff03027810 */ /* 0x000fe40007ffe0ff */
[CC--:B------:R-:W-:Y:S02]  /*0120*/  @!P3 IMAD R4, R6.reuse, R3.reuse, -0x1 ;  /* 0xffffffff0604b424 */ /* 0x0c0fe400078e0203 */
[----:B------:R-:W-:Y:S01]  /*0130*/  @!P2 IMAD R6, R6, R3, c[0x0][0x0] ;  /* 0x000000000606a624 */ /* 0x000fe200078e0203 */
[----:B------:R-:W-:Y:S01]  /*0140*/  ISETP.NE.OR P1, PT, R11, R2, P1 ;  /* 0x000000020b00720c */ /* 0x000fe20000f25670 */
[----:B------:R-:W-:-:S04]  /*0150*/  IMAD.WIDE R2, R0, R7, c[0x0][0x160] ;  /* 0x0000580000027625 */ /* 0x000fc800078e0207 */
[-C--:B------:R-:W-:Y:S01]  /*0160*/  @!P3 IMAD.WIDE.U32 R4, R4, R7.reuse, c[0x0][0x160] ;  /* 0x000058000404b625 */ /* 0x080fe200078e0007 */
[----:B------:R-:W2:Y:S03]  /*0170*/  LDG.E R8, [R2.64] ;  /* 0x0000000602087981 */ /* 0x000ea6000c1e1900 */
[----:B------:R-:W-:Y:S01]  /*0180*/  @!P2 IMAD.WIDE.U32 R6, R6, R7, c[0x0][0x160] ;  /* 0x000058000606a625 */ /* 0x000fe200078e0007 */
[----:B------:R-:W3:Y:S04]  /*0190*/  @!P0 LDG.E R9, [R2.64+-0x4] ;  /* 0xfffffc0602098981 */ /* 0x000ee8000c1e1900 */
[----:B------:R-:W4:Y:S04]  /*01a0*/  @!P3 LDG.E R4, [R4.64] ;  /* 0x000000060404b981 */ /* 0x000f28000c1e1900 */
[----:B------:R-:W5:Y:S04]  /*01b0*/  @!P2 LDG.E R6, [R6.64] ;  /* 0x000000060606a981 */ /* 0x000f68000c1e1900 */
[----:B------:R-:W3:Y:S01]  /*01c0*/  @!P1 LDG.E R10, [R2.64+0x4] ;  /* 0x00000406020a9981 */ /* 0x000ee2000c1e1900 */
[C---:B------:R-:W-:Y:S01]  /*01d0*/  IMAD.SHL.U32 R12, R0.reuse, 0x4, RZ ;  /* 0x00000004000c7824 */ /* 0x040fe200078e00ff */
[----:B------:R-:W-:Y:S01]  /*01e0*/  SHF.R.S32.HI R13, RZ, 0x1f, R0 ;  /* 0x0000001fff0d7819 */ /* 0x000fe20000011400 */
[----:B------:R-:W-:Y:S03]  /*01f0*/  BSSY B0, `(.L_x_27) ;  /* 0x0000032000007945 */ /* 0x000fe60003800000 */
[C---:B------:R-:W-:Y:S01]  /*0200*/  SHF.L.U64.HI R13, R0.reuse, 0x2, R13 ;  /* 0x00000002000d7819 */ /* 0x040fe2000001020d */
[----:B--2---:R0:W-:Y:S04]  /*0210*/  STS [R11.X4+0x4], R8 ;  /* 0x000004080b007388 */ /* 0x0041e80000004800 */
[----:B----4-:R0:W-:Y:S04]  /*0220*/  @!P3 STS [RZ], R4 ;  /* 0x00000004ff00b388 */ /* 0x0101e80000000800 */
[----:B-----5:R0:W-:Y:S01]  /*0230*/  @!P2 STS [0x24], R6 ;  /* 0x00002406ff00a388 */ /* 0x0201e20000000800 */
[----:B------:R-:W-:-:S03]  /*0240*/  ISETP.GT.AND P2, PT, R0, RZ, PT ;  /* 0x000000ff0000720c */ /* 0x000fc60003f44270 */
[----:B---3--:R0:W-:Y:S01]  /*0250*/  @!P0 STS [RZ], R9 ;  /* 0x00000009ff008388 */ /* 0x0081e20000000800 */
[----:B------:R-:W-:-:S03]  /*0260*/  ISETP.GE.AND P0, PT, R0, UR4, PT ;  /* 0x0000000400007c0c */ /* 0x000fc6000bf06270 */
[----:B------:R0:W-:Y:S04]  /*0270*/  @!P1 STS [0x24], R10 ;  /* 0x0000240aff009388 */ /* 0x0001e80000000800 */
[----:B------:R-:W-:Y:S01]  /*0280*/  BAR.SYNC.DEFER_BLOCKING 0x0 ;  /* 0x0000000000007b1d */ /* 0x000fe20000010000 */
[----:B------:R-:W-:-:S04]  /*0290*/  IADD3 R2, P1, R12, c[0x0][0x168], RZ ;  /* 0x00005a000c027a10 */ /* 0x000fc80007f3e0ff */
[----:B------:R-:W-:Y:S01]  /*02a0*/  IADD3.X R3, R13, c[0x0][0x16c], RZ, P1, !PT ;  /* 0x00005b000d037a10 */ /* 0x000fe20000ffe4ff */
[----:B------:R-:W-:Y:S05]  /*02b0*/  @!P0 BRA P2, `(.L_x_28) ;  /* 0x0000019000008947 */ /* 0x000fea0001000000 */
[C---:B0-----:R-:W-:Y:S02]  /*02c0*/  ISETP.NE.AND P0, PT, R0.reuse, UR4, PT ;  /* 0x0000000400007c0c */ /* 0x041fe4000bf05270 */
[----:B------:R-:W-:-:S13]  /*02d0*/  ISETP.NE.AND P1, PT, R0, RZ, PT ;  /* 0x000000ff0000720c */ /* 0x000fda0003f25270 */
[----:B------:R-:W-:Y:S05]  /*02e0*/  @P0 BRA P1, `(.L_x_29) ;  /* 0x0000022000000947 */ /* 0x000fea0000800000 */
[----:B------:R-:W-:-:S13]  /*02f0*/  ISETP.NE.AND P1, PT, RZ, c[0x0][0x188], PT ;  /* 0x00006200ff007a0c */ /* 0x000fda0003f25270 */
[----:B------:R-:W-:Y:S05]  /*0300*/  @!P1 BRA `(.L_x_30) ;  /* 0x0000012000009947 */ /* 0x000fea0003800000 */
[----:B------:R-:W-:-:S05]  /*0310*/  IMAD.MOV.U32 R4, RZ, RZ, c[0x0][0x188] ;  /* 0x00006200ff047624 */ /* 0x000fca00078e00ff */
[----:B------:R-:W-:-:S13]  /*0320*/  ISETP.NE.AND P1, PT, R4, 0x1, PT ;  /* 0x000000010400780c */ /* 0x000fda0003f25270 */
[----:B------:R-:W-:Y:S05]  /*0330*/  @P1 BRA `(.L_x_29) ;  /* 0x000001d000001947 */ /* 0x000fea0003800000 */
[----:B------:R-:W-:-:S13]  /*0340*/  ISETP.NE.AND P1, PT, R0, RZ, PT ;  /* 0x000000ff0000720c */ /* 0x000fda0003f25270 */
[----:B------:R-:W-:Y:S05]  /*0350*/  @!P1 BRA `(.L_x_31) ;  /* 0x0000006000009947 */ /* 0x000fea0003800000 */
[----:B------:R-:W-:Y:S05]  /*0360*/  @P0 BRA `(.L_x_29) ;  /* 0x000001a000000947 */ /* 0x000fea0003800000 */
[----:B------:R-:W2:Y:S01]  /*0370*/  LDG.E R0, [R2.64+-0x4] ;  /* 0xfffffc0602007981 */ /* 0x000ea2000c1e1900 */
[----:B------:R-:W-:-:S04]  /*0380*/  IMAD.MOV.U32 R5, RZ, RZ, c[0x0][0x180] ;  /* 0x00006000ff057624 */ /* 0x000fc800078e00ff */
[----:B--2---:R-:W-:-:S05]  /*0390*/  FFMA.FTZ R5, R5, 5, R0 ;  /* 0x40a0000005057823 */ /* 0x004fca0000010000 */
[----:B------:R0:W-:Y:S01]  /*03a0*/  STG.E [R2.64], R5 ;  /* 0x0000000502007986 */ /* 0x0001e2000c101906 */
[----:B------:R-:W-:Y:S05]  /*03b0*/  BRA `(.L_x_29) ;  /* 0x0000015000007947 */ /* 0x000fea0003800000 */
.L_x_31:
[----:B------:R-:W-:Y:S01]  /*03c0*/  MOV R4, c[0x0][0x168] ;  /* 0x00005a0000047a02 */ /* 0x000fe20000000f00 */
[----:B------:R-:W-:-:S05]  /*03d0*/  IMAD.MOV.U32 R5, RZ, RZ, c[0x0][0x16c] ;  /* 0x00005b00ff057624 */ /* 0x000fca00078e00ff */
[----:B------:R-:W2:Y:S01]  /*03e0*/  LDG.E R0, [R4.64+0x4] ;  /* 0x0000040604007981 */ /* 0x000ea2000c1e1900 */
[----:B------:R-:W-:-:S04]  /*03f0*/  IMAD.MOV.U32 R7, RZ, RZ, c[0x0][0x180] ;  /* 0x00006000ff077624 */ /* 0x000fc800078e00ff */
[----:B--2---:R-:W-:-:S05]  /*0400*/  FFMA.FTZ R7, R7, 5, R0 ;  /* 0x40a0000007077823 */ /* 0x004fca0000010000 */
[----:B------:R0:W-:Y:S01]  /*0410*/  STG.E [R4.64], R7 ;  /* 0x0000000704007986 */ /* 0x0001e2000c101906 */
[----:B------:R-:W-:Y:S05]  /*0420*/  BRA `(.L_x_29) ;  /* 0x000000e000007947 */ /* 0x000fea0003800000 */
.L_x_30:
[----:B------:R0:W-:Y:S01]  /*0430*/  STG.E [R2.64], RZ ;  /* 0x000000ff02007986 */ /* 0x0001e2000c101906 */
[----:B------:R-:W-:Y:S05]  /*0440*/  BRA `(.L_x_29) ;  /* 0x000000c000007947 */ /* 0x000fea0003800000 */
.L_x_28:
[----:B0-----:R-:W0:Y:S01]  /*0450*/  LDS R0, [R11.X4+0x4] ;  /* 0x000004000b007984 */ /* 0x001e220000004800 */
[----:B------:R-:W1:Y:S01]  /*0460*/  MUFU.RCP R9, c[0x0][0x180] ;  /* 0x0000600000097b08 */ /* 0x000e620000001000 */
[----:B------:R-:W-:Y:S02]  /*0470*/  IMAD.MOV.U32 R6, RZ, RZ, c[0x0][0x17c] ;  /* 0x00005f00ff067624 */ /* 0x000fe400078e00ff */
[----:B------:R-:W2:Y:S02]  /*0480*/  LDS R4, [R11.X4] ;  /* 0x000000000b047984 */ /* 0x000ea40000004800 */
[----:B------:R-:W-:Y:S02]  /*0490*/  FMUL.FTZ R6, R6, c[0x0][0x184] ;  /* 0x0000610006067a20 */ /* 0x000fe40000410000 */
[----:B------:R-:W3:Y:S01]  /*04a0*/  LDS R7, [R11.X4+0x8] ;  /* 0x000008000b077984 */ /* 0x000ee20000004800 */
[----:B0-----:R-:W-:-:S04]  /*04b0*/  FADD.FTZ R5, R0, R0 ;  /* 0x0000000000057221 */ /* 0x001fc80000010000 */
[----:B--2---:R-:W-:-:S04]  /*04c0*/  FADD.FTZ R4, R4, -R5 ;  /* 0x8000000504047221 */ /* 0x004fc80000010000 */
[----:B---3--:R-:W-:-:S04]  /*04d0*/  FADD.FTZ R4, R4, R7 ;  /* 0x0000000704047221 */ /* 0x008fc80000010000 */
[----:B-1----:R-:W-:-:S04]  /*04e0*/  FMUL.FTZ R5, R4, R9 ;  /* 0x0000000904057220 */ /* 0x002fc80000410000 */
[----:B------:R-:W-:-:S05]  /*04f0*/  FFMA.FTZ R5, R5, R6, R0 ;  /* 0x0000000605057223 */ /* 0x000fca0000010000 */
[----:B------:R0:W-:Y:S02]  /*0500*/  STG.E [R2.64], R5 ;  /* 0x0000000502007986 */ /* 0x0001e4000c101906 */
.L_x_29:
[----:B------:R-:W-:Y:S05]  /*0510*/  BSYNC B0 ;  /* 0x0000000000007941 */ /* 0x000fea0003800000 */
.L_x_27:
[----:B------:R-:W2:Y:S01]  /*0520*/  LDG.E R0, [R2.64] ;  /* 0x0000000602007981 */ /* 0x000ea2000c1e1900 */
[----:B------:R-:W-:Y:S01]  /*0530*/  BSSY B0, `(.L_x_32) ;  /* 0x0000008000007945 */ /* 0x000fe20003800000 */
[----:B0-----:R-:W-:Y:S01]  /*0540*/  MOV R4, RZ ;  /* 0x000000ff00047202 */ /* 0x001fe20000000f00 */
[----:B--2---:R-:W-:-:S05]  /*0550*/  FMUL.FTZ R0, R0, 0.20000000298023223877 ;  /* 0x3e4ccccd00007820 */ /* 0x004fca0000410000 */
[----:B------:R-:W-:-:S13]  /*0560*/  FSETP.GEU.FTZ.AND P0, PT, R0, RZ, PT ;  /* 0x000000ff0000720b */ /* 0x000fda0003f1e000 */
[----:B------:R-:W-:Y:S05]  /*0570*/  @!P0 BRA `(.L_x_33) ;  /* 0x0000003000008947 */ /* 0x000fea0003800000 */
[----:B------:R-:W-:Y:S01]  /*0580*/  FSETP.GT.FTZ.AND P0, PT, R0, 1, PT ;  /* 0x3f8000000000780b */ /* 0x000fe20003f14000 */
[----:B------:R-:W-:-:S12]  /*0590*/  IMAD.MOV.U32 R4, RZ, RZ, 0x437f0000 ;  /* 0x437f0000ff047424 */ /* 0x000fd800078e00ff */
[----:B------:R-:W-:Y:S02]  /*05a0*/  @!P0 FMUL.FTZ R4, R0, 255 ;  /* 0x437f000000048820 */ /* 0x000fe40000410000 */
.L_x_33:
[----:B------:R-:W-:Y:S05]  /*05b0*/  BSYNC B0 ;  /* 0x0000000000007941 */ /* 0x000fea0003800000 */
.L_x_32:
[----:B------:R-:W0:Y:S01]  /*05c0*/  F2I.FTZ.U32.TRUNC.NTZ R4, R4 ;  /* 0x0000000400047305 */ /* 0x000e22000021f000 */
[----:B------:R-:W-:Y:S01]  /*05d0*/  IMAD.MOV.U32 R5, RZ, RZ, 0xff ;  /* 0x000000ffff057424 */ /* 0x000fe200078e00ff */
[----:B------:R-:W-:Y:S02]  /*05e0*/  IADD3 R2, P0, R12, c[0x0][0x170], RZ ;  /* 0x00005c000c027a10 */ /* 0x000fe40007f1e0ff */
[----:B0-----:R-:W-:Y:S02]  /*05f0*/  LOP3.LUT R0, RZ, R4, RZ, 0x33, !PT ;  /* 0x00000004ff007212 */ /* 0x001fe400078e33ff */
[----:B------:R-:W-:-:S04]  /*0600*/  PRMT R3, RZ, 0x7604, R4 ;  /* 0x00007604ff037816 */ /* 0x000fc80000000004 */
[----:B------:R-:W-:Y:S02]  /*0610*/  PRMT R0, R0, 0x7054, R3 ;  /* 0x0000705400007816 */ /* 0x000fe40000000003 */
[----:B------:R-:W-:Y:S02]  /*0620*/  IADD3.X R3, R13, c[0x0][0x174], RZ, P0, !PT ;  /* 0x00005d000d037a10 */ /* 0x000fe400007fe4ff */
[----:B------:R-:W-:-:S05]  /*0630*/  PRMT R5, R5, 0x654, R0 ;  /* 0x0000065405057816 */ /* 0x000fca0000000000 */
[----:B------:R-:W-:Y:S01]  /*0640*/  STG.E [R2.64], R5 ;  /* 0x0000000502007986 */ /* 0x000fe2000c101906 */
[----:B------:R-:W-:Y:S05]  /*0650*/  EXIT ;  /* 0x000000000000794d */ /* 0x000fea0003800000 */
.L_x_34:
        /* <DEDUP_REMOVED lines=10> */
.L_x_40:


//--------------------- .nv.shared._Z20heat_kernel_3d_fusedPfS_P6uchar4iiifffff17BoundaryCondition --------------------------
	.section	.nv.shared._Z20heat_kernel_3d_fusedPfS_P6uchar4iiifffff17BoundaryCondition,"aw",@nobits
	.sectionflags	@""
	.align	4
.nv.shared._Z20heat_kernel_3d_fusedPfS_P6uchar4iiifffff17BoundaryCondition:
	.zero		4000


//--------------------- .nv.shared._Z20heat_kernel_2d_fusedPfS_P6uchar4iiffff17BoundaryCondition --------------------------
	.section	.nv.shared._Z20heat_kernel_2d_fusedPfS_P6uchar4iiffff17BoundaryCondition,"aw",@nobits
	.sectionflags	@""
	.align	4
.nv.shared._Z20heat_kernel_2d_fusedPfS_P6uchar4iiffff17BoundaryCondition:
	.zero		400


//--------------------- .nv.shared._Z20heat_kernel_1d_fusedPfS_P6uchar4ifff17BoundaryCondition --------------------------
	.section	.nv.shared._Z20heat_kernel_1d_fusedPfS_P6uchar4ifff17BoundaryCondition,"aw",@nobits
	.sectionflags	@""
	.align	4
.nv.shared._Z20heat_kernel_1d_fusedPfS_P6uchar4ifff17BoundaryCondition:
	.zero		40
